	.target	sm_90a

	.elftype	@"ET_EXEC"


//--------------------- .note.nv.tkinfo           --------------------------
	.section	.note.nv.tkinfo,"",@"SHT_NOTE"
	.sectionflags	@"SHF_NOTE_NV_TKINFO"
	.tkinfo
        /*0018*/ 	.word	0x00000002
        /*0030*/ 	.string	""
        /*0030*/ 	.string	"ptxas"
        /*0030*/ 	.string	"Cuda compilation tools, release 13.0, V13.0.88"
        /*0030*/ 	.string	"Build cuda_13.0.r13.0/compiler.36424714_0"
        /*0030*/ 	.string	"-arch sm_90a -m 64 "



//--------------------- .note.nv.cuinfo           --------------------------
	.section	.note.nv.cuinfo,"",@"SHT_NOTE"
	.sectionflags	@"SHF_NOTE_NV_CUINFO"
        /*0018*/ 	.short	0x0002
        /*001a*/ 	.short	0x005a
        /*001c*/ 	.short	0x0082
	.zero		2


//--------------------- .nv.info                  --------------------------
	.section	.nv.info,"",@"SHT_CUDA_INFO"
	.align	4


	//----- nvinfo : EIATTR_REGCOUNT
	.align		4
        /*0000*/ 	.byte	0x04, 0x2f
        /*0002*/ 	.short	(.L_29 - .L_28)
	.align		4
.L_28:
        /*0004*/ 	.word	index@(_Z25multi_tensor_apply_kernelI18TensorListMetadataILi3EE15NovoGradFunctorIdEJfffffff12momentMode_tfPfEEvlPViT_T0_DpT1_)
        /*0008*/ 	.word	0x00000030


	//----- nvinfo : EIATTR_FRAME_SIZE
	.align		4
.L_29:
        /*000c*/ 	.byte	0x04, 0x11
        /*000e*/ 	.short	(.L_31 - .L_30)
	.align		4
.L_30:
        /*0010*/ 	.word	index@(_Z25multi_tensor_apply_kernelI18TensorListMetadataILi3EE15NovoGradFunctorIdEJfffffff12momentMode_tfPfEEvlPViT_T0_DpT1_)
        /*0014*/ 	.word	0x00000000


	//----- nvinfo : EIATTR_REGCOUNT
	.align		4
.L_31:
        /*0018*/ 	.byte	0x04, 0x2f
        /*001a*/ 	.short	(.L_33 - .L_32)
	.align		4
.L_32:
        /*001c*/ 	.word	index@(_Z25multi_tensor_apply_kernelI18TensorListMetadataILi3EE15NovoGradFunctorIfEJfffffff12momentMode_tfPfEEvlPViT_T0_DpT1_)
        /*0020*/ 	.word	0x00000026


	//----- nvinfo : EIATTR_FRAME_SIZE
	.align		4
.L_33:
        /*0024*/ 	.byte	0x04, 0x11
        /*0026*/ 	.short	(.L_35 - .L_34)
	.align		4
.L_34:
        /*0028*/ 	.word	index@(_Z25multi_tensor_apply_kernelI18TensorListMetadataILi3EE15NovoGradFunctorIfEJfffffff12momentMode_tfPfEEvlPViT_T0_DpT1_)
        /*002c*/ 	.word	0x00000000


	//----- nvinfo : EIATTR_REGCOUNT
	.align		4
.L_35:
        /*0030*/ 	.byte	0x04, 0x2f
        /*0032*/ 	.short	(.L_37 - .L_36)
	.align		4
.L_36:
        /*0034*/ 	.word	index@(_Z25multi_tensor_apply_kernelI18TensorListMetadataILi3EE15NovoGradFunctorIN3c104HalfEEJfffffff12momentMode_tfPfEEvlPViT_T0_DpT1_)
        /*0038*/ 	.word	0x00000026


	//----- nvinfo : EIATTR_FRAME_SIZE
	.align		4
.L_37:
        /*003c*/ 	.byte	0x04, 0x11
        /*003e*/ 	.short	(.L_39 - .L_38)
	.align		4
.L_38:
        /*0040*/ 	.word	index@(_Z25multi_tensor_apply_kernelI18TensorListMetadataILi3EE15NovoGradFunctorIN3c104HalfEEJfffffff12momentMode_tfPfEEvlPViT_T0_DpT1_)
        /*0044*/ 	.word	0x00000000


	//----- nvinfo : EIATTR_MIN_STACK_SIZE
	.align		4
.L_39:
        /*0048*/ 	.byte	0x04, 0x12
        /*004a*/ 	.short	(.L_41 - .L_40)
	.align		4
.L_40:
        /*004c*/ 	.word	index@(_Z25multi_tensor_apply_kernelI18TensorListMetadataILi3EE15NovoGradFunctorIN3c104HalfEEJfffffff12momentMode_tfPfEEvlPViT_T0_DpT1_)
        /*0050*/ 	.word	0x00000000


	//----- nvinfo : EIATTR_MIN_STACK_SIZE
	.align		4
.L_41:
        /*0054*/ 	.byte	0x04, 0x12
        /*0056*/ 	.short	(.L_43 - .L_42)
	.align		4
.L_42:
        /*0058*/ 	.word	index@(_Z25multi_tensor_apply_kernelI18TensorListMetadataILi3EE15NovoGradFunctorIfEJfffffff12momentMode_tfPfEEvlPViT_T0_DpT1_)
        /*005c*/ 	.word	0x00000000


	//----- nvinfo : EIATTR_MIN_STACK_SIZE
	.align		4
.L_43:
        /*0060*/ 	.byte	0x04, 0x12
        /*0062*/ 	.short	(.L_45 - .L_44)
	.align		4
.L_44:
        /*0064*/ 	.word	index@(_Z25multi_tensor_apply_kernelI18TensorListMetadataILi3EE15NovoGradFunctorIdEJfffffff12momentMode_tfPfEEvlPViT_T0_DpT1_)
        /*0068*/ 	.word	0x00000000
.L_45:


//--------------------- .nv.compat                --------------------------
	.section	.nv.compat,"",@"SHT_CUDA_COMPAT_INFO"
	.align	4
        /*0000*/ 	.byte	0x02, 0x09, 0x01, 0x00, 0x02, 0x02, 0x01, 0x00, 0x02, 0x05, 0x05, 0x00, 0x03, 0x07, 0x01, 0x01
        /*0010*/ 	.byte	0x02, 0x03, 0x00, 0x00, 0x02, 0x06, 0x01, 0x00, 0x04, 0x0b, 0x08, 0x00, 0x00, 0x00, 0x00, 0x00
        /*0020*/ 	.byte	0x00, 0x00, 0x00, 0x00


//--------------------- .nv.info._Z25multi_tensor_apply_kernelI18TensorListMetadataILi3EE15NovoGradFunctorIN3c104HalfEEJfffffff12momentMode_tfPfEEvlPViT_T0_DpT1_ --------------------------
	.section	.nv.info._Z25multi_tensor_apply_kernelI18TensorListMetadataILi3EE15NovoGradFunctorIN3c104HalfEEJfffffff12momentMode_tfPfEEvlPViT_T0_DpT1_,"",@"SHT_CUDA_INFO"
	.sectionflags	@""
	.align	4


	//----- nvinfo : EIATTR_CUDA_API_VERSION
	.align		4
        /*0000*/ 	.byte	0x04, 0x37
        /*0002*/ 	.short	(.L_47 - .L_46)
.L_46:
        /*0004*/ 	.word	0x00000082


	//----- nvinfo : EIATTR_KPARAM_INFO
	.align		4
.L_47:
        /*0008*/ 	.byte	0x04, 0x17
        /*000a*/ 	.short	(.L_49 - .L_48)
.L_48:
        /*000c*/ 	.word	0x00000000
        /*0010*/ 	.short	0x000d
        /*0012*/ 	.short	0x0c80
        /*0014*/ 	.byte	0x00, 0xf0, 0x21, 0x00


	//----- nvinfo : EIATTR_KPARAM_INFO
	.align		4
.L_49:
        /*0018*/ 	.byte	0x04, 0x17
        /*001a*/ 	.short	(.L_51 - .L_50)
.L_50:
        /*001c*/ 	.word	0x00000000
        /*0020*/ 	.short	0x000c
        /*0022*/ 	.short	0x0c7c
        /*0024*/ 	.byte	0x00, 0xf0, 0x11, 0x00


	//----- nvinfo : EIATTR_KPARAM_INFO
	.align		4
.L_51:
        /*0028*/ 	.byte	0x04, 0x17
        /*002a*/ 	.short	(.L_53 - .L_52)
.L_52:
        /*002c*/ 	.word	0x00000000
        /*0030*/ 	.short	0x000b
        /*0032*/ 	.short	0x0c78
        /*0034*/ 	.byte	0x00, 0xf0, 0x11, 0x00


	//----- nvinfo : EIATTR_KPARAM_INFO
	.align		4
.L_53:
        /*0038*/ 	.byte	0x04, 0x17
        /*003a*/ 	.short	(.L_55 - .L_54)
.L_54:
        /*003c*/ 	.word	0x00000000
        /*0040*/ 	.short	0x000a
        /*0042*/ 	.short	0x0c74
        /*0044*/ 	.byte	0x00, 0xf0, 0x11, 0x00


	//----- nvinfo : EIATTR_KPARAM_INFO
	.align		4
.L_55:
        /*0048*/ 	.byte	0x04, 0x17
        /*004a*/ 	.short	(.L_57 - .L_56)
.L_56:
        /*004c*/ 	.word	0x00000000
        /*0050*/ 	.short	0x0009
        /*0052*/ 	.short	0x0c70
        /*0054*/ 	.byte	0x00, 0xf0, 0x11, 0x00


	//----- nvinfo : EIATTR_KPARAM_INFO
	.align		4
.L_57:
        /*0058*/ 	.byte	0x04, 0x17
        /*005a*/ 	.short	(.L_59 - .L_58)
.L_58:
        /*005c*/ 	.word	0x00000000
        /*0060*/ 	.short	0x0008
        /*0062*/ 	.short	0x0c6c
        /*0064*/ 	.byte	0x00, 0xf0, 0x11, 0x00


	//----- nvinfo : EIATTR_KPARAM_INFO
	.align		4
.L_59:
        /*0068*/ 	.byte	0x04, 0x17
        /*006a*/ 	.short	(.L_61 - .L_60)
.L_60:
        /*006c*/ 	.word	0x00000000
        /*0070*/ 	.short	0x0007
        /*0072*/ 	.short	0x0c68
        /*0074*/ 	.byte	0x00, 0xf0, 0x11, 0x00


	//----- nvinfo : EIATTR_KPARAM_INFO
	.align		4
.L_61:
        /*0078*/ 	.byte	0x04, 0x17
        /*007a*/ 	.short	(.L_63 - .L_62)
.L_62:
        /*007c*/ 	.word	0x00000000
        /*0080*/ 	.short	0x0006
        /*0082*/ 	.short	0x0c64
        /*0084*/ 	.byte	0x00, 0xf0, 0x11, 0x00


	//----- nvinfo : EIATTR_KPARAM_INFO
	.align		4
.L_63:
        /*0088*/ 	.byte	0x04, 0x17
        /*008a*/ 	.short	(.L_65 - .L_64)
.L_64:
        /*008c*/ 	.word	0x00000000
        /*0090*/ 	.short	0x0005
        /*0092*/ 	.short	0x0c60
        /*0094*/ 	.byte	0x00, 0xf0, 0x11, 0x00


	//----- nvinfo : EIATTR_KPARAM_INFO
	.align		4
.L_65:
        /*0098*/ 	.byte	0x04, 0x17
        /*009a*/ 	.short	(.L_67 - .L_66)
.L_66:
        /*009c*/ 	.word	0x00000000
        /*00a0*/ 	.short	0x0004
        /*00a2*/ 	.short	0x0c5c
        /*00a4*/ 	.byte	0x00, 0xf0, 0x11, 0x00


	//----- nvinfo : EIATTR_KPARAM_INFO
	.align		4
.L_67:
        /*00a8*/ 	.byte	0x04, 0x17
        /*00aa*/ 	.short	(.L_69 - .L_68)
.L_68:
        /*00ac*/ 	.word	0x00000000
        /*00b0*/ 	.short	0x0003
        /*00b2*/ 	.short	0x0c58
        /*00b4*/ 	.byte	0x00, 0xf0, 0x05, 0x00


	//----- nvinfo : EIATTR_KPARAM_INFO
	.align		4
.L_69:
        /*00b8*/ 	.byte	0x04, 0x17
        /*00ba*/ 	.short	(.L_71 - .L_70)
.L_70:
        /*00bc*/ 	.word	0x00000000
        /*00c0*/ 	.short	0x0002
        /*00c2*/ 	.short	0x0010
        /*00c4*/ 	.byte	0x00, 0xf0, 0x21, 0x31


	//----- nvinfo : EIATTR_KPARAM_INFO
	.align		4
.L_71:
        /*00c8*/ 	.byte	0x04, 0x17
        /*00ca*/ 	.short	(.L_73 - .L_72)
.L_72:
        /*00cc*/ 	.word	0x00000000
        /*00d0*/ 	.short	0x0001
        /*00d2*/ 	.short	0x0008
        /*00d4*/ 	.byte	0x00, 0xf0, 0x21, 0x00


	//----- nvinfo : EIATTR_KPARAM_INFO
	.align		4
.L_73:
        /*00d8*/ 	.byte	0x04, 0x17
        /*00da*/ 	.short	(.L_75 - .L_74)
.L_74:
        /*00dc*/ 	.word	0x00000000
        /*00e0*/ 	.short	0x0000
        /*00e2*/ 	.short	0x0000
        /*00e4*/ 	.byte	0x00, 0xf0, 0x21, 0x00


	//----- nvinfo : EIATTR_SPARSE_MMA_MASK
	.align		4
.L_75:
        /*00e8*/ 	.byte	0x03, 0x50
        /*00ea*/ 	.short	0x0000


	//----- nvinfo : EIATTR_MAXREG_COUNT
	.align		4
        /*00ec*/ 	.byte	0x03, 0x1b
        /*00ee*/ 	.short	0x00ff


	//----- nvinfo : EIATTR_MERCURY_ISA_VERSION
	.align		4
        /*00f0*/ 	.byte	0x03, 0x5f
        /*00f2*/ 	.short	0x0101


	//----- nvinfo : EIATTR_EXIT_INSTR_OFFSETS
	.align		4
        /*00f4*/ 	.byte	0x04, 0x1c
        /*00f6*/ 	.short	(.L_77 - .L_76)


	//   ....[0]....
.L_76:
        /*00f8*/ 	.word	0x00000120


	//   ....[1]....
        /*00fc*/ 	.word	0x00000c70


	//----- nvinfo : EIATTR_CBANK_PARAM_SIZE
	.align		4
.L_77:
        /*0100*/ 	.byte	0x03, 0x19
        /*0102*/ 	.short	0x0c88


	//----- nvinfo : EIATTR_PARAM_CBANK
	.align		4
        /*0104*/ 	.byte	0x04, 0x0a
        /*0106*/ 	.short	(.L_79 - .L_78)
	.align		4
.L_78:
        /*0108*/ 	.word	index@(.nv.constant0._Z25multi_tensor_apply_kernelI18TensorListMetadataILi3EE15NovoGradFunctorIN3c104HalfEEJfffffff12momentMode_tfPfEEvlPViT_T0_DpT1_)
        /*010c*/ 	.short	0x0210
        /*010e*/ 	.short	0x0c88


	//----- nvinfo : EIATTR_SW_WAR
	.align		4
.L_79:
        /*0110*/ 	.byte	0x04, 0x36
        /*0112*/ 	.short	(.L_81 - .L_80)
.L_80:
        /*0114*/ 	.word	0x00000008
.L_81:


//--------------------- .nv.info._Z25multi_tensor_apply_kernelI18TensorListMetadataILi3EE15NovoGradFunctorIfEJfffffff12momentMode_tfPfEEvlPViT_T0_DpT1_ --------------------------
	.section	.nv.info._Z25multi_tensor_apply_kernelI18TensorListMetadataILi3EE15NovoGradFunctorIfEJfffffff12momentMode_tfPfEEvlPViT_T0_DpT1_,"",@"SHT_CUDA_INFO"
	.sectionflags	@""
	.align	4


	//----- nvinfo : EIATTR_CUDA_API_VERSION
	.align		4
        /*0000*/ 	.byte	0x04, 0x37
        /*0002*/ 	.short	(.L_83 - .L_82)
.L_82:
        /*0004*/ 	.word	0x00000082


	//----- nvinfo : EIATTR_KPARAM_INFO
	.align		4
.L_83:
        /*0008*/ 	.byte	0x04, 0x17
        /*000a*/ 	.short	(.L_85 - .L_84)
.L_84:
        /*000c*/ 	.word	0x00000000
        /*0010*/ 	.short	0x000d
        /*0012*/ 	.short	0x0c80
        /*0014*/ 	.byte	0x00, 0xf0, 0x21, 0x00


	//----- nvinfo : EIATTR_KPARAM_INFO
	.align		4
.L_85:
        /*0018*/ 	.byte	0x04, 0x17
        /*001a*/ 	.short	(.L_87 - .L_86)
.L_86:
        /*001c*/ 	.word	0x00000000
        /*0020*/ 	.short	0x000c
        /*0022*/ 	.short	0x0c7c
        /*0024*/ 	.byte	0x00, 0xf0, 0x11, 0x00


	//----- nvinfo : EIATTR_KPARAM_INFO
	.align		4
.L_87:
        /*0028*/ 	.byte	0x04, 0x17
        /*002a*/ 	.short	(.L_89 - .L_88)
.L_88:
        /*002c*/ 	.word	0x00000000
        /*0030*/ 	.short	0x000b
        /*0032*/ 	.short	0x0c78
        /*0034*/ 	.byte	0x00, 0xf0, 0x11, 0x00


	//----- nvinfo : EIATTR_KPARAM_INFO
	.align		4
.L_89:
        /*0038*/ 	.byte	0x04, 0x17
        /*003a*/ 	.short	(.L_91 - .L_90)
.L_90:
        /*003c*/ 	.word	0x00000000
        /*0040*/ 	.short	0x000a
        /*0042*/ 	.short	0x0c74
        /*0044*/ 	.byte	0x00, 0xf0, 0x11, 0x00


	//----- nvinfo : EIATTR_KPARAM_INFO
	.align		4
.L_91:
        /*0048*/ 	.byte	0x04, 0x17
        /*004a*/ 	.short	(.L_93 - .L_92)
.L_92:
        /*004c*/ 	.word	0x00000000
        /*0050*/ 	.short	0x0009
        /*0052*/ 	.short	0x0c70
        /*0054*/ 	.byte	0x00, 0xf0, 0x11, 0x00


	//----- nvinfo : EIATTR_KPARAM_INFO
	.align		4
.L_93:
        /*0058*/ 	.byte	0x04, 0x17
        /*005a*/ 	.short	(.L_95 - .L_94)
.L_94:
        /*005c*/ 	.word	0x00000000
        /*0060*/ 	.short	0x0008
        /*0062*/ 	.short	0x0c6c
        /*0064*/ 	.byte	0x00, 0xf0, 0x11, 0x00


	//----- nvinfo : EIATTR_KPARAM_INFO
	.align		4
.L_95:
        /*0068*/ 	.byte	0x04, 0x17
        /*006a*/ 	.short	(.L_97 - .L_96)
.L_96:
        /*006c*/ 	.word	0x00000000
        /*0070*/ 	.short	0x0007
        /*0072*/ 	.short	0x0c68
        /*0074*/ 	.byte	0x00, 0xf0, 0x11, 0x00


	//----- nvinfo : EIATTR_KPARAM_INFO
	.align		4
.L_97:
        /*0078*/ 	.byte	0x04, 0x17
        /*007a*/ 	.short	(.L_99 - .L_98)
.L_98:
        /*007c*/ 	.word	0x00000000
        /*0080*/ 	.short	0x0006
        /*0082*/ 	.short	0x0c64
        /*0084*/ 	.byte	0x00, 0xf0, 0x11, 0x00


	//----- nvinfo : EIATTR_KPARAM_INFO
	.align		4
.L_99:
        /*0088*/ 	.byte	0x04, 0x17
        /*008a*/ 	.short	(.L_101 - .L_100)
.L_100:
        /*008c*/ 	.word	0x00000000
        /*0090*/ 	.short	0x0005
        /*0092*/ 	.short	0x0c60
        /*0094*/ 	.byte	0x00, 0xf0, 0x11, 0x00


	//----- nvinfo : EIATTR_KPARAM_INFO
	.align		4
.L_101:
        /*0098*/ 	.byte	0x04, 0x17
        /*009a*/ 	.short	(.L_103 - .L_102)
.L_102:
        /*009c*/ 	.word	0x00000000
        /*00a0*/ 	.short	0x0004
        /*00a2*/ 	.short	0x0c5c
        /*00a4*/ 	.byte	0x00, 0xf0, 0x11, 0x00


	//----- nvinfo : EIATTR_KPARAM_INFO
	.align		4
.L_103:
        /*00a8*/ 	.byte	0x04, 0x17
        /*00aa*/ 	.short	(.L_105 - .L_104)
.L_104:
        /*00ac*/ 	.word	0x00000000
        /*00b0*/ 	.short	0x0003
        /*00b2*/ 	.short	0x0c58
        /*00b4*/ 	.byte	0x00, 0xf0, 0x05, 0x00


	//----- nvinfo : EIATTR_KPARAM_INFO
	.align		4
.L_105:
        /*00b8*/ 	.byte	0x04, 0x17
        /*00ba*/ 	.short	(.L_107 - .L_106)
.L_106:
        /*00bc*/ 	.word	0x00000000
        /*00c0*/ 	.short	0x0002
        /*00c2*/ 	.short	0x0010
        /*00c4*/ 	.byte	0x00, 0xf0, 0x21, 0x31


	//----- nvinfo : EIATTR_KPARAM_INFO
	.align		4
.L_107:
        /*00c8*/ 	.byte	0x04, 0x17
        /*00ca*/ 	.short	(.L_109 - .L_108)
.L_108:
        /*00cc*/ 	.word	0x00000000
        /*00d0*/ 	.short	0x0001
        /*00d2*/ 	.short	0x0008
        /*00d4*/ 	.byte	0x00, 0xf0, 0x21, 0x00


	//----- nvinfo : EIATTR_KPARAM_INFO
	.align		4
.L_109:
        /*00d8*/ 	.byte	0x04, 0x17
        /*00da*/ 	.short	(.L_111 - .L_110)
.L_110:
        /*00dc*/ 	.word	0x00000000
        /*00e0*/ 	.short	0x0000
        /*00e2*/ 	.short	0x0000
        /*00e4*/ 	.byte	0x00, 0xf0, 0x21, 0x00


	//----- nvinfo : EIATTR_SPARSE_MMA_MASK
	.align		4
.L_111:
        /*00e8*/ 	.byte	0x03, 0x50
        /*00ea*/ 	.short	0x0000


	//----- nvinfo : EIATTR_MAXREG_COUNT
	.align		4
        /*00ec*/ 	.byte	0x03, 0x1b
        /*00ee*/ 	.short	0x00ff


	//----- nvinfo : EIATTR_MERCURY_ISA_VERSION
	.align		4
        /*00f0*/ 	.byte	0x03, 0x5f
        /*00f2*/ 	.short	0x0101


	//----- nvinfo : EIATTR_EXIT_INSTR_OFFSETS
	.align		4
        /*00f4*/ 	.byte	0x04, 0x1c
        /*00f6*/ 	.short	(.L_113 - .L_112)


	//   ....[0]....
.L_112:
        /*00f8*/ 	.word	0x00000120


	//   ....[1]....
        /*00fc*/ 	.word	0x00000ae0


	//----- nvinfo : EIATTR_CBANK_PARAM_SIZE
	.align		4
.L_113:
        /*0100*/ 	.byte	0x03, 0x19
        /*0102*/ 	.short	0x0c88


	//----- nvinfo : EIATTR_PARAM_CBANK
	.align		4
        /*0104*/ 	.byte	0x04, 0x0a
        /*0106*/ 	.short	(.L_115 - .L_114)
	.align		4
.L_114:
        /*0108*/ 	.word	index@(.nv.constant0._Z25multi_tensor_apply_kernelI18TensorListMetadataILi3EE15NovoGradFunctorIfEJfffffff12momentMode_tfPfEEvlPViT_T0_DpT1_)
        /*010c*/ 	.short	0x0210
        /*010e*/ 	.short	0x0c88


	//----- nvinfo : EIATTR_SW_WAR
	.align		4
.L_115:
        /*0110*/ 	.byte	0x04, 0x36
        /*0112*/ 	.short	(.L_117 - .L_116)
.L_116:
        /*0114*/ 	.word	0x00000008
.L_117:


//--------------------- .nv.info._Z25multi_tensor_apply_kernelI18TensorListMetadataILi3EE15NovoGradFunctorIdEJfffffff12momentMode_tfPfEEvlPViT_T0_DpT1_ --------------------------
	.section	.nv.info._Z25multi_tensor_apply_kernelI18TensorListMetadataILi3EE15NovoGradFunctorIdEJfffffff12momentMode_tfPfEEvlPViT_T0_DpT1_,"",@"SHT_CUDA_INFO"
	.sectionflags	@""
	.align	4


	//----- nvinfo : EIATTR_CUDA_API_VERSION
	.align		4
        /*0000*/ 	.byte	0x04, 0x37
        /*0002*/ 	.short	(.L_119 - .L_118)
.L_118:
        /*0004*/ 	.word	0x00000082


	//----- nvinfo : EIATTR_KPARAM_INFO
	.align		4
.L_119:
        /*0008*/ 	.byte	0x04, 0x17
        /*000a*/ 	.short	(.L_121 - .L_120)
.L_120:
        /*000c*/ 	.word	0x00000000
        /*0010*/ 	.short	0x000d
        /*0012*/ 	.short	0x0c80
        /*0014*/ 	.byte	0x00, 0xf0, 0x21, 0x00


	//----- nvinfo : EIATTR_KPARAM_INFO
	.align		4
.L_121:
        /*0018*/ 	.byte	0x04, 0x17
        /*001a*/ 	.short	(.L_123 - .L_122)
.L_122:
        /*001c*/ 	.word	0x00000000
        /*0020*/ 	.short	0x000c
        /*0022*/ 	.short	0x0c7c
        /*0024*/ 	.byte	0x00, 0xf0, 0x11, 0x00


	//----- nvinfo : EIATTR_KPARAM_INFO
	.align		4
.L_123:
        /*0028*/ 	.byte	0x04, 0x17
        /*002a*/ 	.short	(.L_125 - .L_124)
.L_124:
        /*002c*/ 	.word	0x00000000
        /*0030*/ 	.short	0x000b
        /*0032*/ 	.short	0x0c78
        /*0034*/ 	.byte	0x00, 0xf0, 0x11, 0x00


	//----- nvinfo : EIATTR_KPARAM_INFO
	.align		4
.L_125:
        /*0038*/ 	.byte	0x04, 0x17
        /*003a*/ 	.short	(.L_127 - .L_126)
.L_126:
        /*003c*/ 	.word	0x00000000
        /*0040*/ 	.short	0x000a
        /*0042*/ 	.short	0x0c74
        /*0044*/ 	.byte	0x00, 0xf0, 0x11, 0x00


	//----- nvinfo : EIATTR_KPARAM_INFO
	.align		4
.L_127:
        /*0048*/ 	.byte	0x04, 0x17
        /*004a*/ 	.short	(.L_129 - .L_128)
.L_128:
        /*004c*/ 	.word	0x00000000
        /*0050*/ 	.short	0x0009
        /*0052*/ 	.short	0x0c70
        /*0054*/ 	.byte	0x00, 0xf0, 0x11, 0x00


	//----- nvinfo : EIATTR_KPARAM_INFO
	.align		4
.L_129:
        /*0058*/ 	.byte	0x04, 0x17
        /*005a*/ 	.short	(.L_131 - .L_130)
.L_130:
        /*005c*/ 	.word	0x00000000
        /*0060*/ 	.short	0x0008
        /*0062*/ 	.short	0x0c6c
        /*0064*/ 	.byte	0x00, 0xf0, 0x11, 0x00


	//----- nvinfo : EIATTR_KPARAM_INFO
	.align		4
.L_131:
        /*0068*/ 	.byte	0x04, 0x17
        /*006a*/ 	.short	(.L_133 - .L_132)
.L_132:
        /*006c*/ 	.word	0x00000000
        /*0070*/ 	.short	0x0007
        /*0072*/ 	.short	0x0c68
        /*0074*/ 	.byte	0x00, 0xf0, 0x11, 0x00


	//----- nvinfo : EIATTR_KPARAM_INFO
	.align		4
.L_133:
        /*0078*/ 	.byte	0x04, 0x17
        /*007a*/ 	.short	(.L_135 - .L_134)
.L_134:
        /*007c*/ 	.word	0x00000000
        /*0080*/ 	.short	0x0006
        /*0082*/ 	.short	0x0c64
        /*0084*/ 	.byte	0x00, 0xf0, 0x11, 0x00


	//----- nvinfo : EIATTR_KPARAM_INFO
	.align		4
.L_135:
        /*0088*/ 	.byte	0x04, 0x17
        /*008a*/ 	.short	(.L_137 - .L_136)
.L_136:
        /*008c*/ 	.word	0x00000000
        /*0090*/ 	.short	0x0005
        /*0092*/ 	.short	0x0c60
        /*0094*/ 	.byte	0x00, 0xf0, 0x11, 0x00


	//----- nvinfo : EIATTR_KPARAM_INFO
	.align		4
.L_137:
        /*0098*/ 	.byte	0x04, 0x17
        /*009a*/ 	.short	(.L_139 - .L_138)
.L_138:
        /*009c*/ 	.word	0x00000000
        /*00a0*/ 	.short	0x0004
        /*00a2*/ 	.short	0x0c5c
        /*00a4*/ 	.byte	0x00, 0xf0, 0x11, 0x00


	//----- nvinfo : EIATTR_KPARAM_INFO
	.align		4
.L_139:
        /*00a8*/ 	.byte	0x04, 0x17
        /*00aa*/ 	.short	(.L_141 - .L_140)
.L_140:
        /*00ac*/ 	.word	0x00000000
        /*00b0*/ 	.short	0x0003
        /*00b2*/ 	.short	0x0c58
        /*00b4*/ 	.byte	0x00, 0xf0, 0x05, 0x00


	//----- nvinfo : EIATTR_KPARAM_INFO
	.align		4
.L_141:
        /*00b8*/ 	.byte	0x04, 0x17
        /*00ba*/ 	.short	(.L_143 - .L_142)
.L_142:
        /*00bc*/ 	.word	0x00000000
        /*00c0*/ 	.short	0x0002
        /*00c2*/ 	.short	0x0010
        /*00c4*/ 	.byte	0x00, 0xf0, 0x21, 0x31


	//----- nvinfo : EIATTR_KPARAM_INFO
	.align		4
.L_143:
        /*00c8*/ 	.byte	0x04, 0x17
        /*00ca*/ 	.short	(.L_145 - .L_144)
.L_144:
        /*00cc*/ 	.word	0x00000000
        /*00d0*/ 	.short	0x0001
        /*00d2*/ 	.short	0x0008
        /*00d4*/ 	.byte	0x00, 0xf0, 0x21, 0x00


	//----- nvinfo : EIATTR_KPARAM_INFO
	.align		4
.L_145:
        /*00d8*/ 	.byte	0x04, 0x17
        /*00da*/ 	.short	(.L_147 - .L_146)
.L_146:
        /*00dc*/ 	.word	0x00000000
        /*00e0*/ 	.short	0x0000
        /*00e2*/ 	.short	0x0000
        /*00e4*/ 	.byte	0x00, 0xf0, 0x21, 0x00


	//----- nvinfo : EIATTR_SPARSE_MMA_MASK
	.align		4
.L_147:
        /*00e8*/ 	.byte	0x03, 0x50
        /*00ea*/ 	.short	0x0000


	//----- nvinfo : EIATTR_MAXREG_COUNT
	.align		4
        /*00ec*/ 	.byte	0x03, 0x1b
        /*00ee*/ 	.short	0x00ff


	//----- nvinfo : EIATTR_MERCURY_ISA_VERSION
	.align		4
        /*00f0*/ 	.byte	0x03, 0x5f
        /*00f2*/ 	.short	0x0101


	//----- nvinfo : EIATTR_EXIT_INSTR_OFFSETS
	.align		4
        /*00f4*/ 	.byte	0x04, 0x1c
        /*00f6*/ 	.short	(.L_149 - .L_148)


	//   ....[0]....
.L_148:
        /*00f8*/ 	.word	0x00000110


	//   ....[1]....
        /*00fc*/ 	.word	0x000010f0


	//----- nvinfo : EIATTR_CBANK_PARAM_SIZE
	.align		4
.L_149:
        /*0100*/ 	.byte	0x03, 0x19
        /*0102*/ 	.short	0x0c88


	//----- nvinfo : EIATTR_PARAM_CBANK
	.align		4
        /*0104*/ 	.byte	0x04, 0x0a
        /*0106*/ 	.short	(.L_151 - .L_150)
	.align		4
.L_150:
        /*0108*/ 	.word	index@(.nv.constant0._Z25multi_tensor_apply_kernelI18TensorListMetadataILi3EE15NovoGradFunctorIdEJfffffff12momentMode_tfPfEEvlPViT_T0_DpT1_)
        /*010c*/ 	.short	0x0210
        /*010e*/ 	.short	0x0c88


	//----- nvinfo : EIATTR_SW_WAR
	.align		4
.L_151:
        /*0110*/ 	.byte	0x04, 0x36
        /*0112*/ 	.short	(.L_153 - .L_152)
.L_152:
        /*0114*/ 	.word	0x00000008
.L_153:


//--------------------- .nv.callgraph             --------------------------
	.section	.nv.callgraph,"",@"SHT_CUDA_CALLGRAPH"
	.align	4
	.sectionentsize	8
	.align		4
        /*0000*/ 	.word	0x00000000
	.align		4
        /*0004*/ 	.word	0xffffffff
	.align		4
        /*0008*/ 	.word	0x00000000
	.align		4
        /*000c*/ 	.word	0xfffffffe
	.align		4
        /*0010*/ 	.word	0x00000000
	.align		4
        /*0014*/ 	.word	0xfffffffd
	.align		4
        /*0018*/ 	.word	0x00000000
	.align		4
        /*001c*/ 	.word	0xfffffffc


//--------------------- .nv.constant4             --------------------------
	.section	.nv.constant4,"a",@progbits
	.align	8
	.align		8
.nv.constant4:
        /*0000*/ 	.dword	_ZN55_INTERNAL_56f59b4e_24_multi_tensor_novograd_cu_9c9230b34cuda3std3__45__cpo5beginE
	.align		8
        /*0008*/ 	.dword	_ZN55_INTERNAL_56f59b4e_24_multi_tensor_novograd_cu_9c9230b34cuda3std3__45__cpo3endE
	.align		8
        /*0010*/ 	.dword	_ZN55_INTERNAL_56f59b4e_24_multi_tensor_novograd_cu_9c9230b34cuda3std3__45__cpo6cbeginE
	.align		8
        /*0018*/ 	.dword	_ZN55_INTERNAL_56f59b4e_24_multi_tensor_novograd_cu_9c9230b34cuda3std3__45__cpo4cendE
	.align		8
        /*0020*/ 	.dword	_ZN55_INTERNAL_56f59b4e_24_multi_tensor_novograd_cu_9c9230b34cuda3std3__45__cpo6rbeginE
	.align		8
        /*0028*/ 	.dword	_ZN55_INTERNAL_56f59b4e_24_multi_tensor_novograd_cu_9c9230b34cuda3std3__45__cpo4rendE
	.align		8
        /*0030*/ 	.dword	_ZN55_INTERNAL_56f59b4e_24_multi_tensor_novograd_cu_9c9230b34cuda3std3__45__cpo7crbeginE
	.align		8
        /*0038*/ 	.dword	_ZN55_INTERNAL_56f59b4e_24_multi_tensor_novograd_cu_9c9230b34cuda3std3__45__cpo5crendE
	.align		8
        /*0040*/ 	.dword	_ZN55_INTERNAL_56f59b4e_24_multi_tensor_novograd_cu_9c9230b34cuda3std3__457_GLOBAL__N__56f59b4e_24_multi_tensor_novograd_cu_9c9230b36ignoreE
	.align		8
        /*0048*/ 	.dword	_ZN55_INTERNAL_56f59b4e_24_multi_tensor_novograd_cu_9c9230b34cuda3std3__419piecewise_constructE
	.align		8
        /*0050*/ 	.dword	_ZN55_INTERNAL_56f59b4e_24_multi_tensor_novograd_cu_9c9230b34cuda3std3__48in_placeE
	.align		8
        /*0058*/ 	.dword	_ZN55_INTERNAL_56f59b4e_24_multi_tensor_novograd_cu_9c9230b34cuda3std3__420unreachable_sentinelE
	.align		8
        /*0060*/ 	.dword	_ZN55_INTERNAL_56f59b4e_24_multi_tensor_novograd_cu_9c9230b34cuda3std6ranges3__45__cpo4swapE
	.align		8
        /*0068*/ 	.dword	_ZN55_INTERNAL_56f59b4e_24_multi_tensor_novograd_cu_9c9230b34cuda3std6ranges3__45__cpo9iter_moveE
	.align		8
        /*0070*/ 	.dword	_ZN55_INTERNAL_56f59b4e_24_multi_tensor_novograd_cu_9c9230b34cuda3std6ranges3__45__cpo5beginE
	.align		8
        /*0078*/ 	.dword	_ZN55_INTERNAL_56f59b4e_24_multi_tensor_novograd_cu_9c9230b34cuda3std6ranges3__45__cpo3endE
	.align		8
        /*0080*/ 	.dword	_ZN55_INTERNAL_56f59b4e_24_multi_tensor_novograd_cu_9c9230b34cuda3std6ranges3__45__cpo6cbeginE
	.align		8
        /*0088*/ 	.dword	_ZN55_INTERNAL_56f59b4e_24_multi_tensor_novograd_cu_9c9230b34cuda3std6ranges3__45__cpo4cendE
	.align		8
        /*0090*/ 	.dword	_ZN55_INTERNAL_56f59b4e_24_multi_tensor_novograd_cu_9c9230b34cuda3std6ranges3__45__cpo7advanceE
	.align		8
        /*0098*/ 	.dword	_ZN55_INTERNAL_56f59b4e_24_multi_tensor_novograd_cu_9c9230b34cuda3std6ranges3__45__cpo9iter_swapE
	.align		8
        /*00a0*/ 	.dword	_ZN55_INTERNAL_56f59b4e_24_multi_tensor_novograd_cu_9c9230b34cuda3std6ranges3__45__cpo4nextE
	.align		8
        /*00a8*/ 	.dword	_ZN55_INTERNAL_56f59b4e_24_multi_tensor_novograd_cu_9c9230b34cuda3std6ranges3__45__cpo4prevE
	.align		8
        /*00b0*/ 	.dword	_ZN55_INTERNAL_56f59b4e_24_multi_tensor_novograd_cu_9c9230b34cuda3std6ranges3__45__cpo4dataE
	.align		8
        /*00b8*/ 	.dword	_ZN55_INTERNAL_56f59b4e_24_multi_tensor_novograd_cu_9c9230b34cuda3std6ranges3__45__cpo5cdataE
	.align		8
        /*00c0*/ 	.dword	_ZN55_INTERNAL_56f59b4e_24_multi_tensor_novograd_cu_9c9230b34cuda3std6ranges3__45__cpo4sizeE
	.align		8
        /*00c8*/ 	.dword	_ZN55_INTERNAL_56f59b4e_24_multi_tensor_novograd_cu_9c9230b34cuda3std6ranges3__45__cpo5ssizeE
	.align		8
        /*00d0*/ 	.dword	_ZN55_INTERNAL_56f59b4e_24_multi_tensor_novograd_cu_9c9230b34cuda3std6ranges3__45__cpo8distanceE
	.align		8
        /*00d8*/ 	.dword	_ZN55_INTERNAL_56f59b4e_24_multi_tensor_novograd_cu_9c9230b36thrust23THRUST_300001_SM_900_NS6system6detail10sequential3seqE


//--------------------- .text._Z25multi_tensor_apply_kernelI18TensorListMetadataILi3EE15NovoGradFunctorIN3c104HalfEEJfffffff12momentMode_tfPfEEvlPViT_T0_DpT1_ --------------------------
	.section	.text._Z25multi_tensor_apply_kernelI18TensorListMetadataILi3EE15NovoGradFunctorIN3c104HalfEEJfffffff12momentMode_tfPfEEvlPViT_T0_DpT1_,"ax",@progbits
	.align	128
        .global         _Z25multi_tensor_apply_kernelI18TensorListMetadataILi3EE15NovoGradFunctorIN3c104HalfEEJfffffff12momentMode_tfPfEEvlPViT_T0_DpT1_
        .type           _Z25multi_tensor_apply_kernelI18TensorListMetadataILi3EE15NovoGradFunctorIN3c104HalfEEJfffffff12momentMode_tfPfEEvlPViT_T0_DpT1_,@function
        .size           _Z25multi_tensor_apply_kernelI18TensorListMetadataILi3EE15NovoGradFunctorIN3c104HalfEEJfffffff12momentMode_tfPfEEvlPViT_T0_DpT1_,(.L_x_12 - _Z25multi_tensor_apply_kernelI18TensorListMetadataILi3EE15NovoGradFunctorIN3c104HalfEEJfffffff12momentMode_tfPfEEvlPViT_T0_DpT1_)
        .other          _Z25multi_tensor_apply_kernelI18TensorListMetadataILi3EE15NovoGradFunctorIN3c104HalfEEJfffffff12momentMode_tfPfEEvlPViT_T0_DpT1_,@"STO_CUDA_ENTRY STV_DEFAULT"
_Z25multi_tensor_apply_kernelI18TensorListMetadataILi3EE15NovoGradFunctorIN3c104HalfEEJfffffff12momentMode_tfPfEEvlPViT_T0_DpT1_:
.text._Z25multi_tensor_apply_kernelI18TensorListMetadataILi3EE15NovoGradFunctorIN3c104HalfEEJfffffff12momentMode_tfPfEEvlPViT_T0_DpT1_:
[----:B------:R-:W-:Y:S08]  /*0000*/  LDC R1, c[0x0][0x28] ;  /* 0x00000a00ff017b82 */ /* 0x000ff00000000800 */
[----:B------:R-:W0:Y:S01]  /*0010*/  S2UR UR4, SR_CTAID.X ;  /* 0x00000000000479c3 */ /* 0x000e220000002500 */
[----:B------:R-:W-:Y:S01]  /*0020*/  UMOV UR6, 0x10 ;  /* 0x0000001000067882 */ /* 0x000fe20000000000 */
[----:B------:R-:W-:-:S02]  /*0030*/  ULDC UR7, c[0x0][0x210] ;  /* 0x0000840000077ab9 */ /* 0x000fc40000000800 */
[----:B------:R-:W-:-:S04]  /*0040*/  UISETP.GE.AND UP0, UPT, UR7, 0x1, UPT ;  /* 0x000000010700788c */ /* 0x000fc8000bf06270 */
[----:B------:R-:W1:Y:S08]  /*0050*/  LDC R5, c[0x0][0xe60] ;  /* 0x00039800ff057b82 */ /* 0x000e700000000800 */
[----:B------:R-:W2:Y:S01]  /*0060*/  LDC.64 R2, c[0x0][0xe90] ;  /* 0x0003a400ff027b82 */ /* 0x000ea20000000a00 */
[----:B0-----:R-:W-:-:S03]  /*0070*/  ULEA UR5, UR4, UR6, 0x2 ;  /* 0x0000000604057291 */ /* 0x001fc6000f8e103f */
[----:B------:R-:W-:Y:S02]  /*0080*/  ULDC.U8 UR4, c[0x0][UR4+0x820] ;  /* 0x0002080004047abb */ /* 0x000fe40008000000 */
[----:B------:R-:W-:Y:S02]  /*0090*/  ULEA UR6, UR4, UR6, 0x3 ;  /* 0x0000000604067291 */ /* 0x000fe4000f8e183f */
[----:B-1----:R-:W-:-:S05]  /*00a0*/  VIADD R5, R5, UR4 ;  /* 0x0000000405057c36 */ /* 0x002fca0008000000 */
[----:B------:R-:W-:Y:S02]  /*00b0*/  ULDC UR5, c[0x0][UR5+0x950] ;  /* 0x0002540005057abb */ /* 0x000fe40008000800 */
[----:B------:R-:W-:Y:S01]  /*00c0*/  UIMAD UR8, UR5, UR7, URZ ;  /* 0x00000007050872a4 */ /* 0x000fe2000f8e023f */
[----:B--2---:R-:W-:Y:S02]  /*00d0*/  IMAD.WIDE R2, R5, 0x4, R2 ;  /* 0x0000000405027825 */ /* 0x004fe400078e0202 */
[----:B------:R-:W-:Y:S02]  /*00e0*/  ULDC UR5, c[0x0][UR6+0x690] ;  /* 0x0001a40006057abb */ /* 0x000fe40008000800 */
[----:B------:R-:W-:-:S04]  /*00f0*/  UIADD3 UR5, UR5, -UR8, URZ ;  /* 0x8000000805057290 */ /* 0x000fc8000fffe03f */
[----:B------:R-:W-:-:S06]  /*0100*/  UISETP.LT.OR UP0, UPT, UR5, 0x1, !UP0 ;  /* 0x000000010500788c */ /* 0x000fcc000c701670 */
[----:B------:R-:W-:-:S13]  /*0110*/  PLOP3.LUT P0, PT, PT, PT, UP0, 0x80, 0x0 ;  /* 0x000000000000781c */ /* 0x000fda0003f0f008 */
[----:B------:R-:W-:Y:S05]  /*0120*/  @P0 EXIT ;  /* 0x000000000000094d */ /* 0x000fea0003800000 */
[----:B------:R-:W-:Y:S01]  /*0130*/  ULDC.64 UR14, c[0x0][0x208] ;  /* 0x00008200000e7ab9 */ /* 0x000fe20000000a00 */
[----:B------:R-:W0:Y:S01]  /*0140*/  S2R R24, SR_TID.X ;  /* 0x0000000000187919 */ /* 0x000e220000002100 */
[----:B------:R-:W-:Y:S01]  /*0150*/  ULDC.64 UR10, c[0x0][UR6+0x210] ;  /* 0x00008400060a7abb */ /* 0x000fe20008000a00 */
[----:B------:R-:W-:Y:S01]  /*0160*/  ULDC.64 UR12, c[0x0][UR6+0x390] ;  /* 0x0000e400060c7abb */ /* 0x000fe20008000a00 */
[----:B------:R-:W-:Y:S01]  /*0170*/  USHF.R.S32.HI UR16, URZ, 0x1f, UR8 ;  /* 0x0000001f3f107899 */ /* 0x000fe20008011408 */
[----:B------:R1:W5:Y:S01]  /*0180*/  LDG.E R25, desc[UR14][R2.64] ;  /* 0x0000000e02197981 */ /* 0x000362000c1e1900 */
[----:B------:R-:W-:Y:S01]  /*0190*/  ULDC.64 UR6, c[0x0][UR6+0x510] ;  /* 0x0001440006067abb */ /* 0x000fe20008000a00 */
[----:B------:R-:W-:Y:S01]  /*01a0*/  ULDC UR9, c[0x0][0x0] ;  /* 0x0000000000097ab9 */ /* 0x000fe20000000800 */
[----:B------:R-:W-:Y:S01]  /*01b0*/  UMOV UR4, URZ ;  /* 0x0000003f00047c82 */ /* 0x000fe20008000000 */
[----:B------:R-:W-:Y:S01]  /*01c0*/  ULDC UR18, c[0x0][0xe74] ;  /* 0x00039d0000127ab9 */ /* 0x000fe20000000800 */
[----:B------:R-:W-:Y:S01]  /*01d0*/  ULDC UR19, c[0x0][0xe6c] ;  /* 0x00039b0000137ab9 */ /* 0x000fe20000000800 */
[----:B------:R-:W-:Y:S01]  /*01e0*/  ULDC UR22, c[0x0][0xe80] ;  /* 0x0003a00000167ab9 */ /* 0x000fe20000000800 */
[----:B------:R-:W-:Y:S01]  /*01f0*/  ULDC UR23, c[0x0][0xe8c] ;  /* 0x0003a30000177ab9 */ /* 0x000fe20000000800 */
[----:B------:R-:W-:Y:S01]  /*0200*/  ULDC UR17, c[0x0][0xe88] ;  /* 0x0003a20000117ab9 */ /* 0x000fe20000000800 */
[----:B------:R-:W-:Y:S01]  /*0210*/  ULDC UR24, c[0x0][0xe84] ;  /* 0x0003a10000187ab9 */ /* 0x000fe20000000800 */
[----:B-1----:R-:W-:-:S05]  /*0220*/  ULDC.64 UR20, c[0x0][0xe78] ;  /* 0x00039e0000147ab9 */ /* 0x002fca0000000a00 */
.L_x_2:
[----:B------:R-:W1:Y:S01]  /*0230*/  LDC R23, c[0x0][0x210] ;  /* 0x00008400ff177b82 */ /* 0x000e620000000800 */
[----:B0-----:R-:W-:-:S05]  /*0240*/  VIADD R4, R24, UR4 ;  /* 0x0000000418047c36 */ /* 0x001fca0008000000 */
[C---:B--2---:R-:W-:Y:S02]  /*0250*/  IADD3 R6, R4.reuse, UR9, RZ ;  /* 0x0000000904067c10 */ /* 0x044fe4000fffe0ff */
[----:B------:R-:W-:Y:S02]  /*0260*/  IADD3 R2, P2, R4, UR8, RZ ;  /* 0x0000000804027c10 */ /* 0x000fe4000ff5e0ff */
[C---:B------:R-:W-:Y:S01]  /*0270*/  IADD3 R0, P3, R6.reuse, UR8, RZ ;  /* 0x0000000806007c10 */ /* 0x040fe2000ff7e0ff */
[----:B------:R-:W-:Y:S01]  /*0280*/  VIADD R10, R6, UR9 ;  /* 0x00000009060a7c36 */ /* 0x000fe20008000000 */
[----:B------:R-:W-:Y:S02]  /*0290*/  LEA.HI.X.SX32 R3, R4, UR16, 0x1, P2 ;  /* 0x0000001004037c11 */ /* 0x000fe400090f0eff */
[----:B------:R-:W-:Y:S01]  /*02a0*/  LEA.HI.X.SX32 R9, R6, UR16, 0x1, P3 ;  /* 0x0000001006097c11 */ /* 0x000fe200098f0eff */
[----:B------:R-:W-:Y:S01]  /*02b0*/  IMAD.SHL.U32 R8, R0, 0x2, RZ ;  /* 0x0000000200087824 */ /* 0x000fe200078e00ff */
[----:B------:R-:W-:-:S02]  /*02c0*/  SHF.L.U64.HI R5, R2, 0x1, R3 ;  /* 0x0000000102057819 */ /* 0x000fc40000010203 */
[----:B------:R-:W-:Y:S02]  /*02d0*/  SHF.L.U64.HI R9, R0, 0x1, R9 ;  /* 0x0000000100097819 */ /* 0x000fe40000010209 */
[----:B------:R-:W-:Y:S02]  /*02e0*/  IADD3 R0, R10, UR9, RZ ;  /* 0x000000090a007c10 */ /* 0x000fe4000fffe0ff */
[-C--:B-1----:R-:W-:Y:S02]  /*02f0*/  ISETP.GE.AND P0, PT, R4, R23.reuse, PT ;  /* 0x000000170400720c */ /* 0x082fe40003f06270 */
[----:B------:R-:W-:Y:S02]  /*0300*/  ISETP.GE.AND P2, PT, R10, R23, PT ;  /* 0x000000170a00720c */ /* 0x000fe40003f46270 */
[----:B------:R-:W-:Y:S02]  /*0310*/  ISETP.LT.AND P0, PT, R4, UR5, !P0 ;  /* 0x0000000504007c0c */ /* 0x000fe4000c701270 */
[----:B------:R-:W-:-:S02]  /*0320*/  ISETP.LT.AND P2, PT, R10, UR5, !P2 ;  /* 0x000000050a007c0c */ /* 0x000fc4000d741270 */
[----:B------:R-:W-:Y:S02]  /*0330*/  SHF.L.U32 R4, R2, 0x1, RZ ;  /* 0x0000000102047819 */ /* 0x000fe400000006ff */
[-C--:B------:R-:W-:Y:S02]  /*0340*/  ISETP.GE.AND P1, PT, R6, R23.reuse, PT ;  /* 0x000000170600720c */ /* 0x080fe40003f26270 */
[----:B------:R-:W-:Y:S02]  /*0350*/  IADD3 R2, P5, R10, UR8, RZ ;  /* 0x000000080a027c10 */ /* 0x000fe4000ffbe0ff */
[----:B------:R-:W-:Y:S02]  /*0360*/  ISETP.LT.AND P1, PT, R6, UR5, !P1 ;  /* 0x0000000506007c0c */ /* 0x000fe4000cf21270 */
[----:B------:R-:W-:Y:S01]  /*0370*/  ISETP.GE.AND P3, PT, R0, R23, PT ;  /* 0x000000170000720c */ /* 0x000fe20003f66270 */
[----:B------:R-:W-:Y:S01]  /*0380*/  IMAD.SHL.U32 R12, R2, 0x2, RZ ;  /* 0x00000002020c7824 */ /* 0x000fe200078e00ff */
[----:B------:R-:W-:-:S02]  /*0390*/  @P0 IADD3 R6, P4, R4, UR10, RZ ;  /* 0x0000000a04060c10 */ /* 0x000fc4000ff9e0ff */
[----:B------:R-:W-:Y:S02]  /*03a0*/  LEA.HI.X.SX32 R13, R10, UR16, 0x1, P5 ;  /* 0x000000100a0d7c11 */ /* 0x000fe4000a8f0eff */
[----:B------:R-:W-:Y:S02]  /*03b0*/  @P0 IADD3.X R7, R5, UR11, RZ, P4, !PT ;  /* 0x0000000b05070c10 */ /* 0x000fe4000a7fe4ff */
[C---:B------:R-:W-:Y:S02]  /*03c0*/  IADD3 R16, P5, R0.reuse, UR8, RZ ;  /* 0x0000000800107c10 */ /* 0x040fe4000ffbe0ff */
[----:B------:R-:W-:Y:S01]  /*03d0*/  ISETP.LT.AND P3, PT, R0, UR5, !P3 ;  /* 0x0000000500007c0c */ /* 0x000fe2000df61270 */
[----:B------:R0:W2:Y:S01]  /*03e0*/  @P0 LDG.E.U16 R19, desc[UR14][R6.64] ;  /* 0x0000000e06130981 */ /* 0x0000a2000c1e1500 */
[----:B------:R-:W-:Y:S02]  /*03f0*/  SHF.L.U64.HI R13, R2, 0x1, R13 ;  /* 0x00000001020d7819 */ /* 0x000fe4000001020d */
[----:B------:R-:W-:-:S02]  /*0400*/  @P2 IADD3 R14, P4, R12, UR10, RZ ;  /* 0x0000000a0c0e2c10 */ /* 0x000fc4000ff9e0ff */
[----:B------:R-:W-:Y:S02]  /*0410*/  LEA.HI.X.SX32 R17, R0, UR16, 0x1, P5 ;  /* 0x0000001000117c11 */ /* 0x000fe4000a8f0eff */
[----:B------:R-:W-:Y:S02]  /*0420*/  @P2 IADD3.X R15, R13, UR11, RZ, P4, !PT ;  /* 0x0000000b0d0f2c10 */ /* 0x000fe4000a7fe4ff */
[C---:B------:R-:W-:Y:S02]  /*0430*/  IADD3 R2, P4, R4.reuse, UR12, RZ ;  /* 0x0000000c04027c10 */ /* 0x040fe4000ff9e0ff */
[----:B------:R-:W-:Y:S01]  /*0440*/  IADD3 R4, P5, R4, UR6, RZ ;  /* 0x0000000604047c10 */ /* 0x000fe2000ffbe0ff */
[----:B------:R1:W3:Y:S01]  /*0450*/  @P2 LDG.E.U16 R0, desc[UR14][R14.64] ;  /* 0x0000000e0e002981 */ /* 0x0002e2000c1e1500 */
[----:B------:R-:W-:Y:S02]  /*0460*/  @P1 IADD3 R20, P6, R8, UR10, RZ ;  /* 0x0000000a08141c10 */ /* 0x000fe4000ffde0ff */
[----:B------:R-:W-:-:S02]  /*0470*/  SHF.L.U64.HI R17, R16, 0x1, R17 ;  /* 0x0000000110117819 */ /* 0x000fc40000010211 */
[----:B------:R-:W-:Y:S02]  /*0480*/  SHF.L.U32 R16, R16, 0x1, RZ ;  /* 0x0000000110107819 */ /* 0x000fe400000006ff */
[C---:B------:R-:W-:Y:S02]  /*0490*/  IADD3.X R3, R5.reuse, UR13, RZ, P4, !PT ;  /* 0x0000000d05037c10 */ /* 0x040fe4000a7fe4ff */
[----:B------:R-:W-:Y:S02]  /*04a0*/  IADD3.X R5, R5, UR7, RZ, P5, !PT ;  /* 0x0000000705057c10 */ /* 0x000fe4000affe4ff */
[C---:B0-----:R-:W-:Y:S01]  /*04b0*/  IADD3 R6, P4, R8.reuse, UR12, RZ ;  /* 0x0000000c08067c10 */ /* 0x041fe2000ff9e0ff */
[----:B------:R-:W4:Y:S01]  /*04c0*/  @P0 LDG.E.U16 R32, desc[UR14][R2.64] ;  /* 0x0000000e02200981 */ /* 0x000f22000c1e1500 */
[----:B------:R-:W-:Y:S02]  /*04d0*/  @P1 IADD3.X R21, R9, UR11, RZ, P6, !PT ;  /* 0x0000000b09151c10 */ /* 0x000fe4000b7fe4ff */
[----:B------:R-:W-:Y:S01]  /*04e0*/  IADD3 R8, P5, R8, UR6, RZ ;  /* 0x0000000608087c10 */ /* 0x000fe2000ffbe0ff */
[----:B------:R-:W4:Y:S01]  /*04f0*/  @P0 LDG.E.U16 R33, desc[UR14][R4.64] ;  /* 0x0000000e04210981 */ /* 0x000f22000c1e1500 */
[----:B------:R-:W-:-:S02]  /*0500*/  @P3 IADD3 R26, P6, R16, UR10, RZ ;  /* 0x0000000a101a3c10 */ /* 0x000fc4000ffde0ff */
[C---:B------:R-:W-:Y:S01]  /*0510*/  IADD3.X R7, R9.reuse, UR13, RZ, P4, !PT ;  /* 0x0000000d09077c10 */ /* 0x040fe2000a7fe4ff */
[----:B------:R0:W3:Y:S01]  /*0520*/  @P1 LDG.E.U16 R20, desc[UR14][R20.64] ;  /* 0x0000000e14141981 */ /* 0x0000e2000c1e1500 */
[----:B------:R-:W-:Y:S02]  /*0530*/  IADD3.X R9, R9, UR7, RZ, P5, !PT ;  /* 0x0000000709097c10 */ /* 0x000fe4000affe4ff */
[C---:B------:R-:W-:Y:S01]  /*0540*/  IADD3 R10, P4, R12.reuse, UR12, RZ ;  /* 0x0000000c0c0a7c10 */ /* 0x040fe2000ff9e0ff */
[----:B------:R-:W4:Y:S01]  /*0550*/  @P1 LDG.E.U16 R30, desc[UR14][R6.64] ;  /* 0x0000000e061e1981 */ /* 0x000f22000c1e1500 */
[----:B------:R-:W-:Y:S02]  /*0560*/  IADD3 R12, P5, R12, UR6, RZ ;  /* 0x000000060c0c7c10 */ /* 0x000fe4000ffbe0ff */
[----:B------:R-:W-:Y:S01]  /*0570*/  @P3 IADD3.X R27, R17, UR11, RZ, P6, !PT ;  /* 0x0000000b111b3c10 */ /* 0x000fe2000b7fe4ff */
[----:B------:R-:W4:Y:S01]  /*0580*/  @P1 LDG.E.U16 R31, desc[UR14][R8.64] ;  /* 0x0000000e081f1981 */ /* 0x000f22000c1e1500 */
[----:B------:R-:W-:-:S02]  /*0590*/  IADD3.X R11, R13, UR13, RZ, P4, !PT ;  /* 0x0000000d0d0b7c10 */ /* 0x000fc4000a7fe4ff */
[----:B------:R-:W-:Y:S01]  /*05a0*/  IADD3.X R13, R13, UR7, RZ, P5, !PT ;  /* 0x000000070d0d7c10 */ /* 0x000fe2000affe4ff */
[----:B------:R-:W4:Y:S01]  /*05b0*/  @P3 LDG.E.U16 R18, desc[UR14][R26.64] ;  /* 0x0000000e1a123981 */ /* 0x000f22000c1e1500 */
[C---:B-1----:R-:W-:Y:S02]  /*05c0*/  IADD3 R14, P4, R16.reuse, UR12, RZ ;  /* 0x0000000c100e7c10 */ /* 0x042fe4000ff9e0ff */
[----:B------:R-:W-:Y:S01]  /*05d0*/  IADD3 R16, P5, R16, UR6, RZ ;  /* 0x0000000610107c10 */ /* 0x000fe2000ffbe0ff */
[----:B------:R-:W4:Y:S01]  /*05e0*/  @P2 LDG.E.U16 R28, desc[UR14][R10.64] ;  /* 0x0000000e0a1c2981 */ /* 0x000f22000c1e1500 */
[C---:B------:R-:W-:Y:S02]  /*05f0*/  IADD3.X R15, R17.reuse, UR13, RZ, P4, !PT ;  /* 0x0000000d110f7c10 */ /* 0x040fe4000a7fe4ff */
[----:B------:R-:W-:Y:S01]  /*0600*/  IADD3.X R17, R17, UR7, RZ, P5, !PT ;  /* 0x0000000711117c10 */ /* 0x000fe2000affe4ff */
[----:B------:R-:W4:Y:S04]  /*0610*/  @P2 LDG.E.U16 R29, desc[UR14][R12.64] ;  /* 0x0000000e0c1d2981 */ /* 0x000f28000c1e1500 */
[----:B------:R-:W4:Y:S04]  /*0620*/  @P3 LDG.E.U16 R26, desc[UR14][R14.64] ;  /* 0x0000000e0e1a3981 */ /* 0x000f28000c1e1500 */
[----:B------:R-:W4:Y:S01]  /*0630*/  @P3 LDG.E.U16 R27, desc[UR14][R16.64] ;  /* 0x0000000e101b3981 */ /* 0x000f22000c1e1500 */
[----:B0-----:R-:W-:Y:S01]  /*0640*/  HFMA2.MMA R21, -RZ, RZ, 0, 0 ;  /* 0x00000000ff157435 */ /* 0x001fe200000001ff */
[----:B------:R-:W-:Y:S01]  /*0650*/  ISETP.NE.AND P4, PT, RZ, UR17, PT ;  /* 0x00000011ff007c0c */ /* 0x000fe2000bf85270 */
[----:B------:R-:W-:-:S02]  /*0660*/  IMAD.MOV.U32 R22, RZ, RZ, RZ ;  /* 0x000000ffff167224 */ /* 0x000fc400078e00ff */
[----:B--2---:R-:W-:Y:S01]  /*0670*/  @P0 HADD2.F32 R22, -RZ, R19.H0_H0 ;  /* 0x20000013ff160230 */ /* 0x004fe20000004100 */
[----:B------:R-:W-:Y:S01]  /*0680*/  MOV R19, RZ ;  /* 0x000000ff00137202 */ /* 0x000fe20000000f00 */
[----:B---3--:R-:W-:Y:S02]  /*0690*/  @P1 HADD2.F32 R21, -RZ, R20.H0_H0 ;  /* 0x20000014ff151230 */ /* 0x008fe40000004100 */
[----:B------:R-:W-:Y:S02]  /*06a0*/  IMAD.MOV.U32 R20, RZ, RZ, RZ ;  /* 0x000000ffff147224 */ /* 0x000fe400078e00ff */
[----:B------:R-:W-:Y:S01]  /*06b0*/  @P2 HADD2.F32 R20, -RZ, R0.H0_H0 ;  /* 0x20000000ff142230 */ /* 0x000fe20000004100 */
[----:B------:R-:W-:-:S05]  /*06c0*/  HFMA2.MMA R0, -RZ, RZ, 0, 0 ;  /* 0x00000000ff007435 */ /* 0x000fca00000001ff */
[----:B----4-:R-:W-:Y:S02]  /*06d0*/  @P0 HADD2.F32 R0, -RZ, R33.H0_H0 ;  /* 0x20000021ff000230 */ /* 0x010fe40000004100 */
[----:B------:R-:W-:Y:S02]  /*06e0*/  @P3 HADD2.F32 R19, -RZ, R18.H0_H0 ;  /* 0x20000012ff133230 */ /* 0x000fe40000004100 */
[----:B------:R-:W-:Y:S02]  /*06f0*/  IMAD.MOV.U32 R18, RZ, RZ, RZ ;  /* 0x000000ffff127224 */ /* 0x000fe400078e00ff */
[----:B------:R-:W-:Y:S01]  /*0700*/  @P0 HADD2.F32 R18, -RZ, R32.H0_H0 ;  /* 0x20000020ff120230 */ /* 0x000fe20000004100 */
[----:B------:R-:W-:Y:S01]  /*0710*/  CS2R R32, SRZ ;  /* 0x0000000000207805 */ /* 0x000fe2000001ff00 */
[----:B------:R-:W-:Y:S02]  /*0720*/  @P1 HADD2.F32 R33, -RZ, R30.H0_H0 ;  /* 0x2000001eff211230 */ /* 0x000fe40000004100 */
[----:B------:R-:W-:Y:S01]  /*0730*/  @P1 HADD2.F32 R32, -RZ, R31.H0_H0 ;  /* 0x2000001fff201230 */ /* 0x000fe20000004100 */
[----:B------:R-:W-:Y:S01]  /*0740*/  CS2R R30, SRZ ;  /* 0x00000000001e7805 */ /* 0x000fe2000001ff00 */
[----:B------:R-:W-:-:S02]  /*0750*/  @P2 HADD2.F32 R30, -RZ, R28.H0_H0 ;  /* 0x2000001cff1e2230 */ /* 0x000fc40000004100 */
[----:B------:R-:W-:Y:S01]  /*0760*/  @P2 HADD2.F32 R31, -RZ, R29.H0_H0 ;  /* 0x2000001dff1f2230 */ /* 0x000fe20000004100 */
[----:B------:R-:W-:Y:S01]  /*0770*/  CS2R R28, SRZ ;  /* 0x00000000001c7805 */ /* 0x000fe2000001ff00 */
[----:B------:R-:W-:Y:S02]  /*0780*/  @P3 HADD2.F32 R29, -RZ, R26.H0_H0 ;  /* 0x2000001aff1d3230 */ /* 0x000fe40000004100 */
[----:B------:R-:W-:Y:S01]  /*0790*/  @P3 HADD2.F32 R28, -RZ, R27.H0_H0 ;  /* 0x2000001bff1c3230 */ /* 0x000fe20000004100 */
[----:B------:R-:W-:Y:S06]  /*07a0*/  @!P4 BRA `(.L_x_0) ;  /* 0x000000000064c947 */ /* 0x000fec0003800000 */
[----:B------:R-:W0:Y:S01]  /*07b0*/  MUFU.RCP R26, UR21 ;  /* 0x00000015001a7d08 */ /* 0x000e220008001000 */
[----:B------:R-:W-:Y:S01]  /*07c0*/  FMUL.FTZ R35, R22, UR18 ;  /* 0x0000001216237c20 */ /* 0x000fe20008410000 */
[----:B------:R-:W-:Y:S01]  /*07d0*/  FMUL.FTZ R21, R21, UR18 ;  /* 0x0000001215157c20 */ /* 0x000fe20008410000 */
[----:B------:R-:W-:Y:S01]  /*07e0*/  FMUL.FTZ R20, R20, UR18 ;  /* 0x0000001214147c20 */ /* 0x000fe20008410000 */
[----:B------:R-:W-:Y:S01]  /*07f0*/  FMUL.FTZ R19, R19, UR18 ;  /* 0x0000001213137c20 */ /* 0x000fe20008410000 */
[----:B------:R-:W-:Y:S01]  /*0800*/  FFMA.FTZ R0, R0, UR19, R35 ;  /* 0x0000001300007c23 */ /* 0x000fe20008010023 */
[----:B------:R-:W-:Y:S01]  /*0810*/  FFMA.FTZ R32, R32, UR19, R21 ;  /* 0x0000001320207c23 */ /* 0x000fe20008010015 */
[----:B------:R-:W-:Y:S01]  /*0820*/  FFMA.FTZ R20, R31, UR19, R20 ;  /* 0x000000131f147c23 */ /* 0x000fe20008010014 */
[----:B------:R-:W1:Y:S01]  /*0830*/  MUFU.RCP R27, UR20 ;  /* 0x00000014001b7d08 */ /* 0x000e620008001000 */
[----:B------:R-:W-:Y:S01]  /*0840*/  FFMA.FTZ R28, R28, UR19, R19 ;  /* 0x000000131c1c7c23 */ /* 0x000fe20008010013 */
[----:B0----5:R-:W-:-:S06]  /*0850*/  FFMA.FTZ R26, R25, R26, UR22 ;  /* 0x00000016191a7e23 */ /* 0x021fcc000801001a */
[----:B------:R-:W0:Y:S01]  /*0860*/  MUFU.RCP R26, R26 ;  /* 0x0000001a001a7308 */ /* 0x000e220000001000 */
[-C--:B-1----:R-:W-:Y:S01]  /*0870*/  FMUL.FTZ R19, R0, R27.reuse ;  /* 0x0000001b00137220 */ /* 0x082fe20000410000 */
[-C--:B------:R-:W-:Y:S01]  /*0880*/  FMUL.FTZ R21, R32, R27.reuse ;  /* 0x0000001b20157220 */ /* 0x080fe20000410000 */
[-C--:B------:R-:W-:Y:S01]  /*0890*/  FMUL.FTZ R31, R20, R27.reuse ;  /* 0x0000001b141f7220 */ /* 0x080fe20000410000 */
[----:B------:R-:W-:Y:S01]  /*08a0*/  FMUL.FTZ R27, R28, R27 ;  /* 0x0000001b1c1b7220 */ /* 0x000fe20000410000 */
[-C--:B0-----:R-:W-:Y:S01]  /*08b0*/  FMUL.FTZ R19, R19, R26.reuse ;  /* 0x0000001a13137220 */ /* 0x081fe20000410000 */
[-C--:B------:R-:W-:Y:S01]  /*08c0*/  FMUL.FTZ R22, R21, R26.reuse ;  /* 0x0000001a15167220 */ /* 0x080fe20000410000 */
[-C--:B------:R-:W-:Y:S01]  /*08d0*/  FMUL.FTZ R31, R31, R26.reuse ;  /* 0x0000001a1f1f7220 */ /* 0x080fe20000410000 */
[----:B------:R-:W-:Y:S01]  /*08e0*/  FMUL.FTZ R26, R27, R26 ;  /* 0x0000001a1b1a7220 */ /* 0x000fe20000410000 */
[----:B------:R-:W-:Y:S01]  /*08f0*/  FFMA.FTZ R21, R18, UR23, R19 ;  /* 0x0000001712157c23 */ /* 0x000fe20008010013 */
[----:B------:R-:W-:Y:S01]  /*0900*/  FFMA.FTZ R34, R33, UR23, R22 ;  /* 0x0000001721227c23 */ /* 0x000fe20008010016 */
[----:B------:R-:W-:Y:S01]  /*0910*/  FFMA.FTZ R19, R30, UR23, R31 ;  /* 0x000000171e137c23 */ /* 0x000fe2000801001f */
[----:B------:R-:W-:Y:S01]  /*0920*/  FFMA.FTZ R22, R29, UR23, R26 ;  /* 0x000000171d167c23 */ /* 0x000fe2000801001a */
[----:B------:R-:W-:Y:S06]  /*0930*/  BRA `(.L_x_1) ;  /* 0x0000000000607947 */ /* 0x000fec0003800000 */
.L_x_0:
[----:B------:R-:W0:Y:S02]  /*0940*/  MUFU.RCP R26, UR21 ;  /* 0x00000015001a7d08 */ /* 0x000e240008001000 */
[----:B0----5:R-:W-:-:S06]  /*0950*/  FFMA.FTZ R34, R25, R26, UR22 ;  /* 0x0000001619227e23 */ /* 0x021fcc000801001a */
[----:B------:R-:W0:Y:S02]  /*0960*/  MUFU.RCP R26, R34 ;  /* 0x00000022001a7308 */ /* 0x000e240000001000 */
[C---:B0-----:R-:W-:Y:S01]  /*0970*/  FMUL.FTZ R27, R26.reuse, R22 ;  /* 0x000000161a1b7220 */ /* 0x041fe20000410000 */
[C---:B------:R-:W-:Y:S01]  /*0980*/  FMUL.FTZ R22, R26.reuse, R21 ;  /* 0x000000151a167220 */ /* 0x040fe20000410000 */
[C---:B------:R-:W-:Y:S01]  /*0990*/  FMUL.FTZ R21, R26.reuse, R20 ;  /* 0x000000141a157220 */ /* 0x040fe20000410000 */
[----:B------:R-:W-:Y:S01]  /*09a0*/  FMUL.FTZ R26, R26, R19 ;  /* 0x000000131a1a7220 */ /* 0x000fe20000410000 */
[----:B------:R-:W-:Y:S01]  /*09b0*/  FFMA.FTZ R27, R18, UR23, R27 ;  /* 0x00000017121b7c23 */ /* 0x000fe2000801001b */
[----:B------:R-:W-:Y:S01]  /*09c0*/  FFMA.FTZ R22, R33, UR23, R22 ;  /* 0x0000001721167c23 */ /* 0x000fe20008010016 */
[----:B------:R-:W-:Y:S01]  /*09d0*/  FFMA.FTZ R21, R30, UR23, R21 ;  /* 0x000000171e157c23 */ /* 0x000fe20008010015 */
[----:B------:R-:W-:Y:S01]  /*09e0*/  FFMA.FTZ R26, R29, UR23, R26 ;  /* 0x000000171d1a7c23 */ /* 0x000fe2000801001a */
[----:B------:R-:W-:Y:S01]  /*09f0*/  FMUL.FTZ R35, R27, UR18 ;  /* 0x000000121b237c20 */ /* 0x000fe20008410000 */
[----:B------:R-:W-:Y:S01]  /*0a00*/  FMUL.FTZ R19, R22, UR18 ;  /* 0x0000001216137c20 */ /* 0x000fe20008410000 */
[----:B------:R-:W0:Y:S01]  /*0a10*/  MUFU.RCP R27, UR20 ;  /* 0x00000014001b7d08 */ /* 0x000e220008001000 */
[----:B------:R-:W-:Y:S01]  /*0a20*/  FMUL.FTZ R20, R21, UR18 ;  /* 0x0000001215147c20 */ /* 0x000fe20008410000 */
[----:B------:R-:W-:Y:S01]  /*0a30*/  FMUL.FTZ R21, R26, UR18 ;  /* 0x000000121a157c20 */ /* 0x000fe20008410000 */
[----:B------:R-:W-:Y:S01]  /*0a40*/  FFMA.FTZ R0, R0, UR19, R35 ;  /* 0x0000001300007c23 */ /* 0x000fe20008010023 */
[----:B------:R-:W-:Y:S01]  /*0a50*/  FFMA.FTZ R32, R32, UR19, R19 ;  /* 0x0000001320207c23 */ /* 0x000fe20008010013 */
[----:B------:R-:W-:Y:S01]  /*0a60*/  FFMA.FTZ R20, R31, UR19, R20 ;  /* 0x000000131f147c23 */ /* 0x000fe20008010014 */
[----:B------:R-:W-:Y:S01]  /*0a70*/  FFMA.FTZ R28, R28, UR19, R21 ;  /* 0x000000131c1c7c23 */ /* 0x000fe20008010015 */
[-C--:B0-----:R-:W-:Y:S01]  /*0a80*/  FMUL.FTZ R21, R0, R27.reuse ;  /* 0x0000001b00157220 */ /* 0x081fe20000410000 */
[-C--:B------:R-:W-:Y:S01]  /*0a90*/  FMUL.FTZ R34, R32, R27.reuse ;  /* 0x0000001b20227220 */ /* 0x080fe20000410000 */
[-C--:B------:R-:W-:Y:S01]  /*0aa0*/  FMUL.FTZ R19, R20, R27.reuse ;  /* 0x0000001b14137220 */ /* 0x080fe20000410000 */
[----:B------:R-:W-:-:S07]  /*0ab0*/  FMUL.FTZ R22, R28, R27 ;  /* 0x0000001b1c167220 */ /* 0x000fce0000410000 */
.L_x_1:
[----:B------:R-:W-:Y:S01]  /*0ac0*/  @P0 F2FP.F16.F32.PACK_AB R0, RZ, R0 ;  /* 0x00000000ff00023e */ /* 0x000fe200000000ff */
[----:B------:R-:W-:Y:S01]  /*0ad0*/  FFMA.FTZ R18, -R21, UR24, R18 ;  /* 0x0000001815127c23 */ /* 0x000fe20008010112 */
[----:B------:R-:W-:Y:S01]  /*0ae0*/  FFMA.FTZ R21, -R34, UR24, R33 ;  /* 0x0000001822157c23 */ /* 0x000fe20008010121 */
[----:B------:R-:W-:Y:S01]  /*0af0*/  ULEA UR4, UR9, UR4, 0x2 ;  /* 0x0000000409047291 */ /* 0x000fe2000f8e103f */
[----:B------:R-:W-:Y:S01]  /*0b00*/  PRMT R26, R0, 0x7610, R26 ;  /* 0x00007610001a7816 */ /* 0x000fe2000000001a */
[----:B------:R-:W-:Y:S01]  /*0b10*/  FFMA.FTZ R0, -R19, UR24, R30 ;  /* 0x0000001813007c23 */ /* 0x000fe2000801011e */
[----:B------:R-:W-:Y:S01]  /*0b20*/  @P0 F2FP.F16.F32.PACK_AB R18, RZ, R18 ;  /* 0x00000012ff12023e */ /* 0x000fe200000000ff */
[----:B------:R-:W-:Y:S01]  /*0b30*/  FFMA.FTZ R22, -R22, UR24, R29 ;  /* 0x0000001816167c23 */ /* 0x000fe2000801011d */
[----:B------:R-:W-:Y:S02]  /*0b40*/  @P1 F2FP.F16.F32.PACK_AB R21, RZ, R21 ;  /* 0x00000015ff15123e */ /* 0x000fe400000000ff */
[----:B------:R-:W-:Y:S01]  /*0b50*/  @P2 F2FP.F16.F32.PACK_AB R0, RZ, R0 ;  /* 0x00000000ff00223e */ /* 0x000fe200000000ff */
[----:B------:R0:W-:Y:S01]  /*0b60*/  @P0 STG.E.U16 desc[UR14][R2.64], R18 ;  /* 0x0000001202000986 */ /* 0x0001e2000c10150e */
[----:B------:R-:W-:-:S02]  /*0b70*/  @P1 F2FP.F16.F32.PACK_AB R32, RZ, R32 ;  /* 0x00000020ff20123e */ /* 0x000fc400000000ff */
[----:B------:R-:W-:Y:S01]  /*0b80*/  @P2 F2FP.F16.F32.PACK_AB R20, RZ, R20 ;  /* 0x00000014ff14223e */ /* 0x000fe200000000ff */
[----:B------:R1:W-:Y:S01]  /*0b90*/  @P0 STG.E.U16 desc[UR14][R4.64], R26 ;  /* 0x0000001a04000986 */ /* 0x0003e2000c10150e */
[----:B------:R-:W-:Y:S02]  /*0ba0*/  ISETP.LE.AND P0, PT, R23, UR4, PT ;  /* 0x0000000417007c0c */ /* 0x000fe4000bf03270 */
[----:B------:R-:W-:Y:S01]  /*0bb0*/  @P3 F2FP.F16.F32.PACK_AB R28, RZ, R28 ;  /* 0x0000001cff1c323e */ /* 0x000fe200000000ff */
[----:B------:R2:W-:Y:S04]  /*0bc0*/  @P1 STG.E.U16 desc[UR14][R6.64], R21 ;  /* 0x0000001506001986 */ /* 0x0005e8000c10150e */
[----:B------:R2:W-:Y:S01]  /*0bd0*/  @P1 STG.E.U16 desc[UR14][R8.64], R32 ;  /* 0x0000002008001986 */ /* 0x0005e2000c10150e */
[----:B0-----:R-:W-:-:S02]  /*0be0*/  @P3 F2FP.F16.F32.PACK_AB R3, RZ, R22 ;  /* 0x00000016ff03323e */ /* 0x001fc400000000ff */
[----:B-1----:R-:W-:Y:S01]  /*0bf0*/  PRMT R5, R0, 0x7610, R5 ;  /* 0x0000761000057816 */ /* 0x002fe20000000005 */
[----:B------:R-:W-:-:S04]  /*0c00*/  IMAD.U32 R0, RZ, RZ, UR4 ;  /* 0x00000004ff007e24 */ /* 0x000fc8000f8e00ff */
[----:B------:R2:W-:Y:S01]  /*0c10*/  @P2 STG.E.U16 desc[UR14][R10.64], R5 ;  /* 0x000000050a002986 */ /* 0x0005e2000c10150e */
[----:B------:R-:W-:-:S03]  /*0c20*/  ISETP.LT.AND P1, PT, R0, UR5, PT ;  /* 0x0000000500007c0c */ /* 0x000fc6000bf21270 */
[----:B------:R2:W-:Y:S04]  /*0c30*/  @P2 STG.E.U16 desc[UR14][R12.64], R20 ;  /* 0x000000140c002986 */ /* 0x0005e8000c10150e */
[----:B------:R2:W-:Y:S04]  /*0c40*/  @P3 STG.E.U16 desc[UR14][R14.64], R3 ;  /* 0x000000030e003986 */ /* 0x0005e8000c10150e */
[----:B------:R2:W-:Y:S02]  /*0c50*/  @P3 STG.E.U16 desc[UR14][R16.64], R28 ;  /* 0x0000001c10003986 */ /* 0x0005e4000c10150e */
[----:B------:R-:W-:Y:S05]  /*0c60*/  @!P0 BRA P1, `(.L_x_2) ;  /* 0xfffffff400708947 */ /* 0x000fea000083ffff */
[----:B------:R-:W-:Y:S05]  /*0c70*/  EXIT ;  /* 0x000000000000794d */ /* 0x000fea0003800000 */
.L_x_3:
[----:B------:R-:W-:-:S00]  /*0c80*/  BRA `(.L_x_3) ;  /* 0xfffffffc00fc7947 */ /* 0x000fc0000383ffff */
[----:B------:R-:W-:-:S00]  /*0c90*/  NOP ;  /* 0x0000000000007918 */ /* 0x000fc00000000000 */
        /* <DEDUP_REMOVED lines=14> */
.L_x_12:


//--------------------- .text._Z25multi_tensor_apply_kernelI18TensorListMetadataILi3EE15NovoGradFunctorIfEJfffffff12momentMode_tfPfEEvlPViT_T0_DpT1_ --------------------------
	.section	.text._Z25multi_tensor_apply_kernelI18TensorListMetadataILi3EE15NovoGradFunctorIfEJfffffff12momentMode_tfPfEEvlPViT_T0_DpT1_,"ax",@progbits
	.align	128
        .global         _Z25multi_tensor_apply_kernelI18TensorListMetadataILi3EE15NovoGradFunctorIfEJfffffff12momentMode_tfPfEEvlPViT_T0_DpT1_
        .type           _Z25multi_tensor_apply_kernelI18TensorListMetadataILi3EE15NovoGradFunctorIfEJfffffff12momentMode_tfPfEEvlPViT_T0_DpT1_,@function
        .size           _Z25multi_tensor_apply_kernelI18TensorListMetadataILi3EE15NovoGradFunctorIfEJfffffff12momentMode_tfPfEEvlPViT_T0_DpT1_,(.L_x_13 - _Z25multi_tensor_apply_kernelI18TensorListMetadataILi3EE15NovoGradFunctorIfEJfffffff12momentMode_tfPfEEvlPViT_T0_DpT1_)
        .other          _Z25multi_tensor_apply_kernelI18TensorListMetadataILi3EE15NovoGradFunctorIfEJfffffff12momentMode_tfPfEEvlPViT_T0_DpT1_,@"STO_CUDA_ENTRY STV_DEFAULT"
_Z25multi_tensor_apply_kernelI18TensorListMetadataILi3EE15NovoGradFunctorIfEJfffffff12momentMode_tfPfEEvlPViT_T0_DpT1_:
.text._Z25multi_tensor_apply_kernelI18TensorListMetadataILi3EE15NovoGradFunctorIfEJfffffff12momentMode_tfPfEEvlPViT_T0_DpT1_:
        /* <DEDUP_REMOVED lines=35> */
.L_x_6:
[----:B-1----:R-:W1:Y:S01]  /*0230*/  LDC R19, c[0x0][0x210] ;  /* 0x00008400ff137b82 */ /* 0x002e620000000800 */
[----:B0-----:R-:W-:Y:S01]  /*0240*/  VIADD R6, R18, UR4 ;  /* 0x0000000412067c36 */ /* 0x001fe20008000000 */
[----:B------:R-:W-:-:S04]  /*0250*/  CS2R R26, SRZ ;  /* 0x00000000001a7805 */ /* 0x000fc8000001ff00 */
[C---:B------:R-:W-:Y:S02]  /*0260*/  IADD3 R5, P0, R6.reuse, UR8, RZ ;  /* 0x0000000806057c10 */ /* 0x040fe4000ff1e0ff */
[C---:B------:R-:W-:Y:S02]  /*0270*/  IADD3 R10, R6.reuse, UR9, RZ ;  /* 0x00000009060a7c10 */ /* 0x040fe4000fffe0ff */
[----:B------:R-:W-:Y:S01]  /*0280*/  LEA.HI.X.SX32 R2, R6, UR16, 0x1, P0 ;  /* 0x0000001006027c11 */ /* 0x000fe200080f0eff */
[C---:B------:R-:W-:Y:S02]  /*0290*/  IMAD.SHL.U32 R4, R5.reuse, 0x4, RZ ;  /* 0x0000000405047824 */ /* 0x040fe400078e00ff */
[----:B------:R-:W-:Y:S01]  /*02a0*/  VIADD R14, R10, UR9 ;  /* 0x000000090a0e7c36 */ /* 0x000fe20008000000 */
[----:B------:R-:W-:Y:S02]  /*02b0*/  SHF.L.U64.HI R5, R5, 0x2, R2 ;  /* 0x0000000205057819 */ /* 0x000fe40000010202 */
[----:B-1----:R-:W-:-:S02]  /*02c0*/  ISETP.GE.AND P2, PT, R6, R19, PT ;  /* 0x000000130600720c */ /* 0x002fc40003f46270 */
[----:B------:R-:W-:Y:S02]  /*02d0*/  ISETP.GE.AND P1, PT, R10, R19, PT ;  /* 0x000000130a00720c */ /* 0x000fe40003f26270 */
[----:B------:R-:W-:Y:S01]  /*02e0*/  ISETP.LT.AND P2, PT, R6, UR5, !P2 ;  /* 0x0000000506007c0c */ /* 0x000fe2000d741270 */
[----:B------:R-:W-:Y:S01]  /*02f0*/  VIADD R6, R14, UR9 ;  /* 0x000000090e067c36 */ /* 0x000fe20008000000 */
[----:B------:R-:W-:Y:S02]  /*0300*/  IADD3 R8, P3, R10, UR8, RZ ;  /* 0x000000080a087c10 */ /* 0x000fe4000ff7e0ff */
[----:B------:R-:W-:-:S09]  /*0310*/  IADD3 R12, P4, R14, UR8, RZ ;  /* 0x000000080e0c7c10 */ /* 0x000fd2000ff9e0ff */
[----:B------:R-:W-:-:S04]  /*0320*/  @P2 IADD3 R2, P0, R4, UR10, RZ ;  /* 0x0000000a04022c10 */ /* 0x000fc8000ff1e0ff */
[----:B------:R-:W-:Y:S02]  /*0330*/  @P2 IADD3.X R3, R5, UR11, RZ, P0, !PT ;  /* 0x0000000b05032c10 */ /* 0x000fe400087fe4ff */
[----:B------:R-:W-:Y:S02]  /*0340*/  ISETP.GE.AND P0, PT, R14, R19, PT ;  /* 0x000000130e00720c */ /* 0x000fe40003f06270 */
[----:B------:R-:W-:Y:S02]  /*0350*/  ISETP.LT.AND P1, PT, R10, UR5, !P1 ;  /* 0x000000050a007c0c */ /* 0x000fe4000cf21270 */
[----:B------:R-:W-:Y:S02]  /*0360*/  CS2R R24, SRZ ;  /* 0x0000000000187805 */ /* 0x000fe4000001ff00 */
[----:B------:R-:W-:Y:S01]  /*0370*/  ISETP.LT.AND P0, PT, R14, UR5, !P0 ;  /* 0x000000050e007c0c */ /* 0x000fe2000c701270 */
[----:B-----5:R0:W5:Y:S01]  /*0380*/  @P2 LDG.E R27, desc[UR14][R2.64] ;  /* 0x0000000e021b2981 */ /* 0x020162000c1e1900 */
[----:B------:R-:W-:-:S02]  /*0390*/  LEA.HI.X.SX32 R9, R10, UR16, 0x1, P3 ;  /* 0x000000100a097c11 */ /* 0x000fc400098f0eff */
[----:B------:R-:W-:Y:S02]  /*03a0*/  LEA.HI.X.SX32 R13, R14, UR16, 0x1, P4 ;  /* 0x000000100e0d7c11 */ /* 0x000fe4000a0f0eff */
[C---:B------:R-:W-:Y:S02]  /*03b0*/  ISETP.GE.AND P3, PT, R6.reuse, R19, PT ;  /* 0x000000130600720c */ /* 0x040fe40003f66270 */
[----:B------:R-:W-:Y:S02]  /*03c0*/  IADD3 R16, P5, R6, UR8, RZ ;  /* 0x0000000806107c10 */ /* 0x000fe4000ffbe0ff */
[C---:B------:R-:W-:Y:S01]  /*03d0*/  SHF.L.U64.HI R13, R12.reuse, 0x2, R13 ;  /* 0x000000020c0d7819 */ /* 0x040fe2000001020d */
[----:B------:R-:W-:Y:S01]  /*03e0*/  IMAD.SHL.U32 R12, R12, 0x4, RZ ;  /* 0x000000040c0c7824 */ /* 0x000fe200078e00ff */
[----:B------:R-:W-:Y:S02]  /*03f0*/  ISETP.LT.AND P3, PT, R6, UR5, !P3 ;  /* 0x0000000506007c0c */ /* 0x000fe4000df61270 */
[----:B------:R-:W-:-:S02]  /*0400*/  SHF.L.U64.HI R9, R8, 0x2, R9 ;  /* 0x0000000208097819 */ /* 0x000fc40000010209 */
[----:B------:R-:W-:Y:S02]  /*0410*/  SHF.L.U32 R8, R8, 0x2, RZ ;  /* 0x0000000208087819 */ /* 0x000fe400000006ff */
[----:B------:R-:W-:Y:S02]  /*0420*/  LEA.HI.X.SX32 R17, R6, UR16, 0x1, P5 ;  /* 0x0000001006117c11 */ /* 0x000fe4000a8f0eff */
[----:B------:R-:W-:Y:S02]  /*0430*/  @P1 IADD3 R6, P5, R8, UR10, RZ ;  /* 0x0000000a08061c10 */ /* 0x000fe4000ffbe0ff */
[----:B------:R-:W-:Y:S02]  /*0440*/  @P0 IADD3 R10, P4, R12, UR10, RZ ;  /* 0x0000000a0c0a0c10 */ /* 0x000fe4000ff9e0ff */
[C---:B------:R-:W-:Y:S01]  /*0450*/  SHF.L.U64.HI R17, R16.reuse, 0x2, R17 ;  /* 0x0000000210117819 */ /* 0x040fe20000010211 */
[----:B------:R-:W-:Y:S01]  /*0460*/  IMAD.SHL.U32 R16, R16, 0x4, RZ ;  /* 0x0000000410107824 */ /* 0x000fe200078e00ff */
[----:B------:R-:W-:-:S02]  /*0470*/  @P1 IADD3.X R7, R9, UR11, RZ, P5, !PT ;  /* 0x0000000b09071c10 */ /* 0x000fc4000affe4ff */
[----:B------:R-:W-:Y:S02]  /*0480*/  @P0 IADD3.X R11, R13, UR11, RZ, P4, !PT ;  /* 0x0000000b0d0b0c10 */ /* 0x000fe4000a7fe4ff */
[----:B0-----:R-:W-:Y:S01]  /*0490*/  IADD3 R2, P4, R4, UR12, RZ ;  /* 0x0000000c04027c10 */ /* 0x001fe2000ff9e0ff */
[----:B------:R0:W5:Y:S01]  /*04a0*/  @P1 LDG.E R24, desc[UR14][R6.64] ;  /* 0x0000000e06181981 */ /* 0x000162000c1e1900 */
[----:B------:R-:W-:Y:S02]  /*04b0*/  @P3 IADD3 R14, P5, R16, UR10, RZ ;  /* 0x0000000a100e3c10 */ /* 0x000fe4000ffbe0ff */
[----:B------:R-:W-:Y:S01]  /*04c0*/  IADD3.X R3, R5, UR13, RZ, P4, !PT ;  /* 0x0000000d05037c10 */ /* 0x000fe2000a7fe4ff */
[----:B------:R1:W5:Y:S01]  /*04d0*/  @P0 LDG.E R26, desc[UR14][R10.64] ;  /* 0x0000000e0a1a0981 */ /* 0x000362000c1e1900 */
[----:B------:R-:W-:Y:S02]  /*04e0*/  @P3 IADD3.X R15, R17, UR11, RZ, P5, !PT ;  /* 0x0000000b110f3c10 */ /* 0x000fe4000affe4ff */
[----:B------:R-:W-:-:S02]  /*04f0*/  IADD3 R4, P5, R4, UR6, RZ ;  /* 0x0000000604047c10 */ /* 0x000fc4000ffbe0ff */
[----:B0-----:R-:W-:Y:S01]  /*0500*/  IADD3 R6, P4, R8, UR12, RZ ;  /* 0x0000000c08067c10 */ /* 0x001fe2000ff9e0ff */
[----:B------:R0:W5:Y:S03]  /*0510*/  @P3 LDG.E R25, desc[UR14][R14.64] ;  /* 0x0000000e0e193981 */ /* 0x000166000c1e1900 */
[----:B------:R-:W-:Y:S02]  /*0520*/  IADD3.X R7, R9, UR13, RZ, P4, !PT ;  /* 0x0000000d09077c10 */ /* 0x000fe4000a7fe4ff */
[----:B-1----:R-:W-:Y:S02]  /*0530*/  IADD3 R10, P4, R12, UR12, RZ ;  /* 0x0000000c0c0a7c10 */ /* 0x002fe4000ff9e0ff */
[----:B------:R-:W-:Y:S02]  /*0540*/  IADD3.X R5, R5, UR7, RZ, P5, !PT ;  /* 0x0000000705057c10 */ /* 0x000fe4000affe4ff */
[----:B------:R-:W-:-:S02]  /*0550*/  IADD3 R8, P5, R8, UR6, RZ ;  /* 0x0000000608087c10 */ /* 0x000fc4000ffbe0ff */
[----:B------:R-:W-:Y:S02]  /*0560*/  IADD3.X R11, R13, UR13, RZ, P4, !PT ;  /* 0x0000000d0d0b7c10 */ /* 0x000fe4000a7fe4ff */
[----:B0-----:R-:W-:Y:S02]  /*0570*/  IADD3 R14, P4, R16, UR12, RZ ;  /* 0x0000000c100e7c10 */ /* 0x001fe4000ff9e0ff */
[----:B------:R-:W-:Y:S02]  /*0580*/  IADD3.X R9, R9, UR7, RZ, P5, !PT ;  /* 0x0000000709097c10 */ /* 0x000fe4000affe4ff */
[----:B------:R-:W-:Y:S02]  /*0590*/  IADD3 R12, P5, R12, UR6, RZ ;  /* 0x000000060c0c7c10 */ /* 0x000fe4000ffbe0ff */
[----:B------:R-:W-:Y:S02]  /*05a0*/  IADD3.X R15, R17, UR13, RZ, P4, !PT ;  /* 0x0000000d110f7c10 */ /* 0x000fe4000a7fe4ff */
[----:B------:R-:W-:-:S02]  /*05b0*/  ISETP.NE.AND P4, PT, RZ, UR17, PT ;  /* 0x00000011ff007c0c */ /* 0x000fc4000bf85270 */
[----:B------:R-:W-:Y:S02]  /*05c0*/  IADD3.X R13, R13, UR7, RZ, P5, !PT ;  /* 0x000000070d0d7c10 */ /* 0x000fe4000affe4ff */
[----:B------:R-:W-:Y:S02]  /*05d0*/  IADD3 R16, P5, R16, UR6, RZ ;  /* 0x0000000610107c10 */ /* 0x000fe4000ffbe0ff */
[----:B------:R-:W-:Y:S02]  /*05e0*/  CS2R R20, SRZ ;  /* 0x0000000000147805 */ /* 0x000fe4000001ff00 */
[----:B------:R-:W-:Y:S02]  /*05f0*/  CS2R R30, SRZ ;  /* 0x00000000001e7805 */ /* 0x000fe4000001ff00 */
[----:B------:R-:W-:Y:S02]  /*0600*/  CS2R R22, SRZ ;  /* 0x0000000000167805 */ /* 0x000fe4000001ff00 */
[----:B------:R-:W-:-:S02]  /*0610*/  CS2R R28, SRZ ;  /* 0x00000000001c7805 */ /* 0x000fc4000001ff00 */
[----:B------:R-:W-:Y:S01]  /*0620*/  IADD3.X R17, R17, UR7, RZ, P5, !PT ;  /* 0x0000000711117c10 */ /* 0x000fe2000affe4ff */
[----:B------:R0:W5:Y:S04]  /*0630*/  @P2 LDG.E R20, desc[UR14][R2.64] ;  /* 0x0000000e02142981 */ /* 0x000168000c1e1900 */
[----:B------:R0:W5:Y:S04]  /*0640*/  @P2 LDG.E R31, desc[UR14][R4.64] ;  /* 0x0000000e041f2981 */ /* 0x000168000c1e1900 */
[----:B------:R0:W5:Y:S04]  /*0650*/  @P1 LDG.E R21, desc[UR14][R6.64] ;  /* 0x0000000e06151981 */ /* 0x000168000c1e1900 */
[----:B------:R0:W5:Y:S04]  /*0660*/  @P1 LDG.E R30, desc[UR14][R8.64] ;  /* 0x0000000e081e1981 */ /* 0x000168000c1e1900 */
[----:B------:R0:W5:Y:S04]  /*0670*/  @P0 LDG.E R22, desc[UR14][R10.64] ;  /* 0x0000000e0a160981 */ /* 0x000168000c1e1900 */
[----:B------:R0:W5:Y:S04]  /*0680*/  @P0 LDG.E R29, desc[UR14][R12.64] ;  /* 0x0000000e0c1d0981 */ /* 0x000168000c1e1900 */
[----:B------:R0:W5:Y:S04]  /*0690*/  @P3 LDG.E R23, desc[UR14][R14.64] ;  /* 0x0000000e0e173981 */ /* 0x000168000c1e1900 */
[----:B------:R0:W5:Y:S01]  /*06a0*/  @P3 LDG.E R28, desc[UR14][R16.64] ;  /* 0x0000000e101c3981 */ /* 0x000162000c1e1900 */
[----:B------:R-:W-:Y:S05]  /*06b0*/  @!P4 BRA `(.L_x_4) ;  /* 0x000000000064c947 */ /* 0x000fea0003800000 */
[----:B------:R-:W1:Y:S01]  /*06c0*/  MUFU.RCP R35, UR21 ;  /* 0x0000001500237d08 */ /* 0x000e620008001000 */
[----:B-----5:R-:W-:Y:S01]  /*06d0*/  FMUL.FTZ R34, R27, UR18 ;  /* 0x000000121b227c20 */ /* 0x020fe20008410000 */
[----:B------:R-:W-:Y:S01]  /*06e0*/  FMUL.FTZ R27, R24, UR18 ;  /* 0x00000012181b7c20 */ /* 0x000fe20008410000 */
[----:B------:R-:W-:Y:S01]  /*06f0*/  FMUL.FTZ R26, R26, UR18 ;  /* 0x000000121a1a7c20 */ /* 0x000fe20008410000 */
[----:B------:R-:W-:Y:S01]  /*0700*/  FMUL.FTZ R25, R25, UR18 ;  /* 0x0000001219197c20 */ /* 0x000fe20008410000 */
[----:B------:R-:W-:Y:S01]  /*0710*/  FFMA.FTZ R31, R31, UR19, R34 ;  /* 0x000000131f1f7c23 */ /* 0x000fe20008010022 */
[----:B------:R-:W-:Y:S01]  /*0720*/  FFMA.FTZ R30, R30, UR19, R27 ;  /* 0x000000131e1e7c23 */ /* 0x000fe2000801001b */
[----:B------:R-:W-:Y:S01]  /*0730*/  FFMA.FTZ R29, R29, UR19, R26 ;  /* 0x000000131d1d7c23 */ /* 0x000fe2000801001a */
[----:B------:R-:W2:Y:S01]  /*0740*/  MUFU.RCP R33, UR20 ;  /* 0x0000001400217d08 */ /* 0x000ea20008001000 */
[----:B------:R-:W-:Y:S01]  /*0750*/  FFMA.FTZ R28, R28, UR19, R25 ;  /* 0x000000131c1c7c23 */ /* 0x000fe20008010019 */
[----:B-1----:R-:W-:-:S06]  /*0760*/  FFMA.FTZ R32, R0, R35, UR22 ;  /* 0x0000001600207e23 */ /* 0x002fcc0008010023 */
[----:B------:R-:W1:Y:S01]  /*0770*/  MUFU.RCP R32, R32 ;  /* 0x0000002000207308 */ /* 0x000e620000001000 */
[-C--:B--2---:R-:W-:Y:S01]  /*0780*/  FMUL.FTZ R25, R31, R33.reuse ;  /* 0x000000211f197220 */ /* 0x084fe20000410000 */
[-C--:B------:R-:W-:Y:S01]  /*0790*/  FMUL.FTZ R27, R30, R33.reuse ;  /* 0x000000211e1b7220 */ /* 0x080fe20000410000 */
[-C--:B------:R-:W-:Y:S01]  /*07a0*/  FMUL.FTZ R35, R29, R33.reuse ;  /* 0x000000211d237220 */ /* 0x080fe20000410000 */
[----:B------:R-:W-:Y:S01]  /*07b0*/  FMUL.FTZ R33, R28, R33 ;  /* 0x000000211c217220 */ /* 0x000fe20000410000 */
[-C--:B-1----:R-:W-:Y:S01]  /*07c0*/  FMUL.FTZ R25, R25, R32.reuse ;  /* 0x0000002019197220 */ /* 0x082fe20000410000 */
        /* <DEDUP_REMOVED lines=8> */
.L_x_4:
[----:B------:R-:W1:Y:S02]  /*0850*/  MUFU.RCP R33, UR21 ;  /* 0x0000001500217d08 */ /* 0x000e640008001000 */
[----:B-1----:R-:W-:-:S06]  /*0860*/  FFMA.FTZ R35, R0, R33, UR22 ;  /* 0x0000001600237e23 */ /* 0x002fcc0008010021 */
[----:B------:R-:W1:Y:S02]  /*0870*/  MUFU.RCP R32, R35 ;  /* 0x0000002300207308 */ /* 0x000e640000001000 */
[C---:B-1---5:R-:W-:Y:S01]  /*0880*/  FMUL.FTZ R27, R32.reuse, R27 ;  /* 0x0000001b201b7220 */ /* 0x062fe20000410000 */
        /* <DEDUP_REMOVED lines=9> */
[----:B------:R-:W1:Y:S01]  /*0920*/  MUFU.RCP R27, UR20 ;  /* 0x00000014001b7d08 */ /* 0x000e620008001000 */
[----:B------:R-:W-:Y:S01]  /*0930*/  FMUL.FTZ R24, R33, UR18 ;  /* 0x0000001221187c20 */ /* 0x000fe20008410000 */
[----:B------:R-:W-:Y:S01]  /*0940*/  FMUL.FTZ R33, R32, UR18 ;  /* 0x0000001220217c20 */ /* 0x000fe20008410000 */
[----:B------:R-:W-:Y:S01]  /*0950*/  FFMA.FTZ R31, R31, UR19, R34 ;  /* 0x000000131f1f7c23 */ /* 0x000fe20008010022 */
[----:B------:R-:W-:Y:S01]  /*0960*/  FFMA.FTZ R30, R30, UR19, R25 ;  /* 0x000000131e1e7c23 */ /* 0x000fe20008010019 */
[----:B------:R-:W-:Y:S01]  /*0970*/  FFMA.FTZ R29, R29, UR19, R24 ;  /* 0x000000131d1d7c23 */ /* 0x000fe20008010018 */
[----:B------:R-:W-:Y:S01]  /*0980*/  FFMA.FTZ R28, R28, UR19, R33 ;  /* 0x000000131c1c7c23 */ /* 0x000fe20008010021 */
[-C--:B-1----:R-:W-:Y:S01]  /*0990*/  FMUL.FTZ R25, R31, R27.reuse ;  /* 0x0000001b1f197220 */ /* 0x082fe20000410000 */
[-C--:B------:R-:W-:Y:S01]  /*09a0*/  FMUL.FTZ R24, R30, R27.reuse ;  /* 0x0000001b1e187220 */ /* 0x080fe20000410000 */
[-C--:B------:R-:W-:Y:S01]  /*09b0*/  FMUL.FTZ R35, R29, R27.reuse ;  /* 0x0000001b1d237220 */ /* 0x080fe20000410000 */
[----:B------:R-:W-:-:S07]  /*09c0*/  FMUL.FTZ R32, R28, R27 ;  /* 0x0000001b1c207220 */ /* 0x000fce0000410000 */
.L_x_5:
[----:B------:R-:W-:Y:S01]  /*09d0*/  FFMA.FTZ R25, -R25, UR24, R20 ;  /* 0x0000001819197c23 */ /* 0x000fe20008010114 */
[----:B------:R-:W-:Y:S01]  /*09e0*/  ULEA UR4, UR9, UR4, 0x2 ;  /* 0x0000000409047291 */ /* 0x000fe2000f8e103f */
[----:B------:R-:W-:Y:S01]  /*09f0*/  FFMA.FTZ R21, -R24, UR24, R21 ;  /* 0x0000001818157c23 */ /* 0x000fe20008010115 */
[----:B------:R-:W-:Y:S01]  /*0a00*/  FFMA.FTZ R35, -R35, UR24, R22 ;  /* 0x0000001823237c23 */ /* 0x000fe20008010116 */
[----:B------:R-:W-:Y:S01]  /*0a10*/  FFMA.FTZ R23, -R32, UR24, R23 ;  /* 0x0000001820177c23 */ /* 0x000fe20008010117 */
[----:B------:R1:W-:Y:S02]  /*0a20*/  @P2 STG.E desc[UR14][R2.64], R25 ;  /* 0x0000001902002986 */ /* 0x0003e4000c10190e */
[----:B------:R-:W-:Y:S02]  /*0a30*/  MOV R20, UR4 ;  /* 0x0000000400147c02 */ /* 0x000fe40008000f00 */
[----:B------:R1:W-:Y:S04]  /*0a40*/  @P2 STG.E desc[UR14][R4.64], R31 ;  /* 0x0000001f04002986 */ /* 0x0003e8000c10190e */
[----:B------:R1:W-:Y:S04]  /*0a50*/  @P1 STG.E desc[UR14][R6.64], R21 ;  /* 0x0000001506001986 */ /* 0x0003e8000c10190e */
[----:B------:R1:W-:Y:S01]  /*0a60*/  @P1 STG.E desc[UR14][R8.64], R30 ;  /* 0x0000001e08001986 */ /* 0x0003e2000c10190e */
[----:B------:R-:W-:-:S03]  /*0a70*/  ISETP.LT.AND P1, PT, R20, UR5, PT ;  /* 0x0000000514007c0c */ /* 0x000fc6000bf21270 */
[----:B------:R1:W-:Y:S04]  /*0a80*/  @P0 STG.E desc[UR14][R10.64], R35 ;  /* 0x000000230a000986 */ /* 0x0003e8000c10190e */
[----:B------:R1:W-:Y:S01]  /*0a90*/  @P0 STG.E desc[UR14][R12.64], R29 ;  /* 0x0000001d0c000986 */ /* 0x0003e2000c10190e */
[----:B------:R-:W-:-:S03]  /*0aa0*/  ISETP.LE.AND P0, PT, R19, UR4, PT ;  /* 0x0000000413007c0c */ /* 0x000fc6000bf03270 */
[----:B------:R1:W-:Y:S04]  /*0ab0*/  @P3 STG.E desc[UR14][R14.64], R23 ;  /* 0x000000170e003986 */ /* 0x0003e8000c10190e */
[----:B------:R1:W-:Y:S06]  /*0ac0*/  @P3 STG.E desc[UR14][R16.64], R28 ;  /* 0x0000001c10003986 */ /* 0x0003ec000c10190e */
[----:B------:R-:W-:Y:S05]  /*0ad0*/  @!P0 BRA P1, `(.L_x_6) ;  /* 0xfffffff400d48947 */ /* 0x000fea000083ffff */
[----:B------:R-:W-:Y:S05]  /*0ae0*/  EXIT ;  /* 0x000000000000794d */ /* 0x000fea0003800000 */
.L_x_7:
        /* <DEDUP_REMOVED lines=9> */
.L_x_13:


//--------------------- .text._Z25multi_tensor_apply_kernelI18TensorListMetadataILi3EE15NovoGradFunctorIdEJfffffff12momentMode_tfPfEEvlPViT_T0_DpT1_ --------------------------
	.section	.text._Z25multi_tensor_apply_kernelI18TensorListMetadataILi3EE15NovoGradFunctorIdEJfffffff12momentMode_tfPfEEvlPViT_T0_DpT1_,"ax",@progbits
	.align	128
        .global         _Z25multi_tensor_apply_kernelI18TensorListMetadataILi3EE15NovoGradFunctorIdEJfffffff12momentMode_tfPfEEvlPViT_T0_DpT1_
        .type           _Z25multi_tensor_apply_kernelI18TensorListMetadataILi3EE15NovoGradFunctorIdEJfffffff12momentMode_tfPfEEvlPViT_T0_DpT1_,@function
        .size           _Z25multi_tensor_apply_kernelI18TensorListMetadataILi3EE15NovoGradFunctorIdEJfffffff12momentMode_tfPfEEvlPViT_T0_DpT1_,(.L_x_14 - _Z25multi_tensor_apply_kernelI18TensorListMetadataILi3EE15NovoGradFunctorIdEJfffffff12momentMode_tfPfEEvlPViT_T0_DpT1_)
        .other          _Z25multi_tensor_apply_kernelI18TensorListMetadataILi3EE15NovoGradFunctorIdEJfffffff12momentMode_tfPfEEvlPViT_T0_DpT1_,@"STO_CUDA_ENTRY STV_DEFAULT"
_Z25multi_tensor_apply_kernelI18TensorListMetadataILi3EE15NovoGradFunctorIdEJfffffff12momentMode_tfPfEEvlPViT_T0_DpT1_:
.text._Z25multi_tensor_apply_kernelI18TensorListMetadataILi3EE15NovoGradFunctorIdEJfffffff12momentMode_tfPfEEvlPViT_T0_DpT1_:
[----:B------:R-:W-:Y:S08]  /*0000*/  LDC R1, c[0x0][0x28] ;  /* 0x00000a00ff017b82 */ /* 0x000ff00000000800 */
[----:B------:R-:W0:Y:S01]  /*0010*/  S2UR UR4, SR_CTAID.X ;  /* 0x00000000000479c3 */ /* 0x000e220000002500 */
[----:B------:R-:W-:-:S07]  /*0020*/  UMOV UR6, 0x10 ;  /* 0x0000001000067882 */ /* 0x000fce0000000000 */
[----:B------:R-:W1:Y:S08]  /*0030*/  LDC R2, c[0x0][0x210] ;  /* 0x00008400ff027b82 */ /* 0x000e700000000800 */
[----:B------:R-:W2:Y:S01]  /*0040*/  LDC R3, c[0x0][0xe60] ;  /* 0x00039800ff037b82 */ /* 0x000ea20000000800 */
[----:B0-----:R-:W-:-:S07]  /*0050*/  ULEA UR5, UR4, UR6, 0x2 ;  /* 0x0000000604057291 */ /* 0x001fce000f8e103f */
[----:B------:R-:W0:Y:S01]  /*0060*/  LDC.64 R6, c[0x0][0xe90] ;  /* 0x0003a400ff067b82 */ /* 0x000e220000000a00 */
[----:B------:R-:W-:Y:S02]  /*0070*/  ULDC.U8 UR4, c[0x0][UR4+0x820] ;  /* 0x0002080004047abb */ /* 0x000fe40008000000 */
[----:B------:R-:W-:Y:S01]  /*0080*/  ULEA UR6, UR4, UR6, 0x3 ;  /* 0x0000000604067291 */ /* 0x000fe2000f8e183f */
[C---:B-1----:R-:W-:Y:S01]  /*0090*/  ISETP.GE.AND P0, PT, R2.reuse, 0x1, PT ;  /* 0x000000010200780c */ /* 0x042fe20003f06270 */
[----:B------:R-:W-:Y:S02]  /*00a0*/  ULDC UR5, c[0x0][UR5+0x950] ;  /* 0x0002540005057abb */ /* 0x000fe40008000800 */
[----:B------:R-:W-:Y:S02]  /*00b0*/  IMAD R0, R2, UR5, RZ ;  /* 0x0000000502007c24 */ /* 0x000fe4000f8e02ff */
[----:B--2---:R-:W-:-:S06]  /*00c0*/  VIADD R3, R3, UR4 ;  /* 0x0000000403037c36 */ /* 0x004fcc0008000000 */
[----:B------:R-:W-:Y:S02]  /*00d0*/  ULDC UR5, c[0x0][UR6+0x690] ;  /* 0x0001a40006057abb */ /* 0x000fe40008000800 */
[----:B------:R-:W-:-:S04]  /*00e0*/  IADD3 R2, -R0, UR5, RZ ;  /* 0x0000000500027c10 */ /* 0x000fc8000fffe1ff */
[----:B------:R-:W-:Y:S01]  /*00f0*/  ISETP.LT.OR P0, PT, R2, 0x1, !P0 ;  /* 0x000000010200780c */ /* 0x000fe20004701670 */
[----:B0-----:R-:W-:-:S12]  /*0100*/  IMAD.WIDE R6, R3, 0x4, R6 ;  /* 0x0000000403067825 */ /* 0x001fd800078e0206 */
[----:B------:R-:W-:Y:S05]  /*0110*/  @P0 EXIT ;  /* 0x000000000000094d */ /* 0x000fea0003800000 */
[----:B------:R-:W-:Y:S01]  /*0120*/  ULDC.64 UR12, c[0x0][0x208] ;  /* 0x00008200000c7ab9 */ /* 0x000fe20000000a00 */
[----:B------:R-:W0:Y:S01]  /*0130*/  S2R R4, SR_TID.X ;  /* 0x0000000000047919 */ /* 0x000e220000002100 */
[----:B------:R-:W-:Y:S01]  /*0140*/  SHF.R.S32.HI R5, RZ, 0x1f, R0 ;  /* 0x0000001fff057819 */ /* 0x000fe20000011400 */
[----:B------:R-:W-:Y:S01]  /*0150*/  ULDC.64 UR8, c[0x0][UR6+0x210] ;  /* 0x0000840006087abb */ /* 0x000fe20008000a00 */
[----:B------:R-:W-:Y:S01]  /*0160*/  ULDC.64 UR10, c[0x0][UR6+0x390] ;  /* 0x0000e400060a7abb */ /* 0x000fe20008000a00 */
        /* <DEDUP_REMOVED lines=11> */
.L_x_10:
[----:B------:R-:W1:Y:S01]  /*0220*/  LDC R6, c[0x0][0x210] ;  /* 0x00008400ff067b82 */ /* 0x000e620000000800 */
[----:B0-2---:R-:W-:-:S05]  /*0230*/  VIADD R13, R4, UR4 ;  /* 0x00000004040d7c36 */ /* 0x005fca0008000000 */
[----:B------:R-:W-:-:S04]  /*0240*/  IADD3 R7, P0, R0, R13, RZ ;  /* 0x0000000d00077210 */ /* 0x000fc80007f1e0ff */
[----:B------:R-:W-:Y:S02]  /*0250*/  LEA.HI.X.SX32 R8, R13, R5, 0x1, P0 ;  /* 0x000000050d087211 */ /* 0x000fe400000f0eff */
[C---:B------:R-:W-:Y:S02]  /*0260*/  SHF.L.U32 R10, R7.reuse, 0x3, RZ ;  /* 0x00000003070a7819 */ /* 0x040fe400000006ff */
[----:B------:R-:W-:Y:S02]  /*0270*/  SHF.L.U64.HI R7, R7, 0x3, R8 ;  /* 0x0000000307077819 */ /* 0x000fe40000010208 */
[----:B------:R-:W-:-:S04]  /*0280*/  IADD3 R8, P0, R10, UR10, RZ ;  /* 0x0000000a0a087c10 */ /* 0x000fc8000ff1e0ff */
[----:B------:R-:W-:Y:S02]  /*0290*/  IADD3.X R9, R7, UR11, RZ, P0, !PT ;  /* 0x0000000b07097c10 */ /* 0x000fe400087fe4ff */
[----:B-1----:R-:W-:-:S04]  /*02a0*/  ISETP.GE.AND P1, PT, R13, R6, PT ;  /* 0x000000060d00720c */ /* 0x002fc80003f26270 */
[----:B------:R-:W-:-:S13]  /*02b0*/  ISETP.LT.AND P1, PT, R13, R2, !P1 ;  /* 0x000000020d00720c */ /* 0x000fda0004f21270 */
[C---:B------:R-:W-:Y:S01]  /*02c0*/  @P1 IADD3 R42, P2, R10.reuse, UR8, RZ ;  /* 0x000000080a2a1c10 */ /* 0x040fe2000ff5e0ff */
[----:B------:R-:W2:Y:S03]  /*02d0*/  @P1 LDG.E.64 R20, desc[UR12][R8.64] ;  /* 0x0000000c08141981 */ /* 0x000ea6000c1e1b00 */
[----:B------:R-:W-:Y:S02]  /*02e0*/  @P1 IADD3.X R43, R7, UR9, RZ, P2, !PT ;  /* 0x00000009072b1c10 */ /* 0x000fe400097fe4ff */
[----:B------:R-:W-:-:S04]  /*02f0*/  IADD3 R10, P2, R10, UR6, RZ ;  /* 0x000000060a0a7c10 */ /* 0x000fc8000ff5e0ff */
[----:B------:R-:W-:Y:S01]  /*0300*/  IADD3.X R11, R7, UR7, RZ, P2, !PT ;  /* 0x00000007070b7c10 */ /* 0x000fe200097fe4ff */
[----:B------:R-:W3:Y:S04]  /*0310*/  @P1 LDG.E.64 R42, desc[UR12][R42.64] ;  /* 0x0000000c2a2a1981 */ /* 0x000ee8000c1e1b00 */
[----:B------:R-:W4:Y:S01]  /*0320*/  @P1 LDG.E.64 R40, desc[UR12][R10.64] ;  /* 0x0000000c0a281981 */ /* 0x000f22000c1e1b00 */
[----:B------:R-:W-:-:S05]  /*0330*/  VIADD R17, R13, UR5 ;  /* 0x000000050d117c36 */ /* 0x000fca0008000000 */
[----:B------:R-:W-:-:S04]  /*0340*/  ISETP.GE.AND P2, PT, R17, R6, PT ;  /* 0x000000061100720c */ /* 0x000fc80003f46270 */
[----:B------:R-:W-:Y:S02]  /*0350*/  ISETP.LT.AND P2, PT, R17, R2, !P2 ;  /* 0x000000021100720c */ /* 0x000fe40005741270 */
[----:B------:R-:W-:-:S04]  /*0360*/  IADD3 R7, P0, R0, R17, RZ ;  /* 0x0000001100077210 */ /* 0x000fc80007f1e0ff */
[----:B------:R-:W-:Y:S01]  /*0370*/  LEA.HI.X.SX32 R12, R17, R5, 0x1, P0 ;  /* 0x00000005110c7211 */ /* 0x000fe200000f0eff */
[----:B------:R-:W-:-:S03]  /*0380*/  IMAD.SHL.U32 R14, R7, 0x8, RZ ;  /* 0x00000008070e7824 */ /* 0x000fc600078e00ff */
[----:B------:R-:W-:-:S03]  /*0390*/  SHF.L.U64.HI R7, R7, 0x3, R12 ;  /* 0x0000000307077819 */ /* 0x000fc6000001020c */
[----:B------:R-:W-:-:S04]  /*03a0*/  @P2 IADD3 R36, P0, R14, UR8, RZ ;  /* 0x000000080e242c10 */ /* 0x000fc8000ff1e0ff */
[----:B------:R-:W-:Y:S02]  /*03b0*/  @P2 IADD3.X R37, R7, UR9, RZ, P0, !PT ;  /* 0x0000000907252c10 */ /* 0x000fe400087fe4ff */
[----:B------:R-:W-:-:S04]  /*03c0*/  IADD3 R12, P0, R14, UR10, RZ ;  /* 0x0000000a0e0c7c10 */ /* 0x000fc8000ff1e0ff */
[----:B------:R-:W4:Y:S01]  /*03d0*/  @P2 LDG.E.64 R36, desc[UR12][R36.64] ;  /* 0x0000000c24242981 */ /* 0x000f22000c1e1b00 */
[----:B------:R-:W-:Y:S02]  /*03e0*/  IADD3 R14, P3, R14, UR6, RZ ;  /* 0x000000060e0e7c10 */ /* 0x000fe4000ff7e0ff */
[C---:B------:R-:W-:Y:S02]  /*03f0*/  IADD3.X R13, R7.reuse, UR11, RZ, P0, !PT ;  /* 0x0000000b070d7c10 */ /* 0x040fe400087fe4ff */
[----:B------:R-:W-:-:S03]  /*0400*/  IADD3.X R15, R7, UR7, RZ, P3, !PT ;  /* 0x00000007070f7c10 */ /* 0x000fc60009ffe4ff */
[----:B------:R-:W4:Y:S04]  /*0410*/  @P2 LDG.E.64 R32, desc[UR12][R12.64] ;  /* 0x0000000c0c202981 */ /* 0x000f28000c1e1b00 */
[----:B------:R-:W4:Y:S01]  /*0420*/  @P2 LDG.E.64 R30, desc[UR12][R14.64] ;  /* 0x0000000c0e1e2981 */ /* 0x000f22000c1e1b00 */
[----:B------:R-:W-:Y:S01]  /*0430*/  IADD3 R23, R17, UR5, RZ ;  /* 0x0000000511177c10 */ /* 0x000fe2000fffe0ff */
[----:B------:R-:W-:Y:S02]  /*0440*/  @P1 IMAD.MOV.U32 R16, RZ, RZ, -0x10000000 ;  /* 0xf0000000ff101424 */ /* 0x000fe400078e00ff */
[----:B------:R-:W-:Y:S01]  /*0450*/  @P1 IMAD.MOV.U32 R17, RZ, RZ, 0x380fffff ;  /* 0x380fffffff111424 */ /* 0x000fe200078e00ff */
[----:B------:R-:W-:Y:S02]  /*0460*/  IADD3 R7, P5, R0, R23, RZ ;  /* 0x0000001700077210 */ /* 0x000fe40007fbe0ff */
[----:B------:R-:W-:-:S02]  /*0470*/  ISETP.GE.AND P3, PT, R23, R6, PT ;  /* 0x000000061700720c */ /* 0x000fc40003f66270 */
[C---:B------:R-:W-:Y:S02]  /*0480*/  LEA.HI.X.SX32 R18, R23.reuse, R5, 0x1, P5 ;  /* 0x0000000517127211 */ /* 0x040fe400028f0eff */
[----:B------:R-:W-:Y:S02]  /*0490*/  ISETP.LT.AND P3, PT, R23, R2, !P3 ;  /* 0x000000021700720c */ /* 0x000fe40005f61270 */
[----:B------:R-:W-:Y:S02]  /*04a0*/  PLOP3.LUT P4, PT, PT, PT, PT, 0x80, 0x0 ;  /* 0x000000000000781c */ /* 0x000fe40003f8f070 */
[C---:B------:R-:W-:Y:S02]  /*04b0*/  SHF.L.U64.HI R19, R7.reuse, 0x3, R18 ;  /* 0x0000000307137819 */ /* 0x040fe40000010212 */
[----:B------:R-:W-:Y:S01]  /*04c0*/  SHF.L.U32 R7, R7, 0x3, RZ ;  /* 0x0000000307077819 */ /* 0x000fe200000006ff */
[----:B------:R-:W-:Y:S01]  /*04d0*/  VIADD R23, R23, UR5 ;  /* 0x0000000517177c36 */ /* 0x000fe20008000000 */
[----:B------:R-:W-:Y:S01]  /*04e0*/  @P2 MOV R38, 0xf0000000 ;  /* 0xf000000000262802 */ /* 0x000fe20000000f00 */
[----:B------:R-:W-:Y:S01]  /*04f0*/  @P2 IMAD.MOV.U32 R39, RZ, RZ, 0x380fffff ;  /* 0x380fffffff272424 */ /* 0x000fe200078e00ff */
[----:B--2---:R-:W-:-:S02]  /*0500*/  @P1 DSETP.GEU.AND P6, PT, |R20|, R16, PT ;  /* 0x000000101400122a */ /* 0x004fc40003fce200 */
[--C-:B---3--:R-:W-:Y:S02]  /*0510*/  @P1 DSETP.GEU.AND P0, PT, |R42|, R16.reuse, PT ;  /* 0x000000102a00122a */ /* 0x108fe40003f0e200 */
[----:B----4-:R-:W-:-:S04]  /*0520*/  @P1 DSETP.GEU.AND P5, PT, |R40|, R16, PT ;  /* 0x000000102800122a */ /* 0x010fc80003fae200 */
[----:B------:R-:W-:Y:S01]  /*0530*/  @P1 PLOP3.LUT P4, PT, P0, PT, PT, 0x80, 0x0 ;  /* 0x000000000000181c */ /* 0x000fe2000078f070 */
[----:B------:R-:W0:Y:S01]  /*0540*/  @P1 F2F.F32.F64 R42, R42 ;  /* 0x0000002a002a1310 */ /* 0x000e220000301000 */
[----:B------:R-:W-:Y:S02]  /*0550*/  PLOP3.LUT P0, PT, PT, PT, PT, 0x80, 0x0 ;  /* 0x000000000000781c */ /* 0x000fe40003f0f070 */
[----:B------:R-:W-:Y:S02]  /*0560*/  @P1 PLOP3.LUT P0, PT, P6, PT, PT, 0x80, 0x0 ;  /* 0x000000000000181c */ /* 0x000fe4000370f070 */
[----:B------:R-:W-:Y:S02]  /*0570*/  PLOP3.LUT P6, PT, PT, PT, PT, 0x80, 0x0 ;  /* 0x000000000000781c */ /* 0x000fe40003fcf070 */
[----:B------:R-:W-:Y:S02]  /*0580*/  @P1 PLOP3.LUT P6, PT, P5, PT, PT, 0x80, 0x0 ;  /* 0x000000000000181c */ /* 0x000fe40002fcf070 */
[----:B------:R-:W-:-:S04]  /*0590*/  IADD3 R16, P5, R7, UR10, RZ ;  /* 0x0000000a07107c10 */ /* 0x000fc8000ffbe0ff */
[----:B------:R-:W-:Y:S02]  /*05a0*/  IADD3.X R17, R19, UR11, RZ, P5, !PT ;  /* 0x0000000b13117c10 */ /* 0x000fe4000affe4ff */
[----:B------:R-:W-:Y:S01]  /*05b0*/  @P3 IADD3 R24, P5, R7, UR8, RZ ;  /* 0x0000000807183c10 */ /* 0x000fe2000ffbe0ff */
[----:B0-----:R-:W-:Y:S02]  /*05c0*/  @!P4 FMUL R42, R42, 1.175494350822287508e-38 ;  /* 0x008000002a2ac820 */ /* 0x001fe40000400000 */
[----:B------:R-:W2:Y:S01]  /*05d0*/  @P3 LDG.E.64 R26, desc[UR12][R16.64] ;  /* 0x0000000c101a3981 */ /* 0x000ea2000c1e1b00 */
[----:B------:R-:W-:Y:S02]  /*05e0*/  @P3 IADD3.X R25, R19, UR9, RZ, P5, !PT ;  /* 0x0000000913193c10 */ /* 0x000fe4000affe4ff */
[----:B------:R-:W-:Y:S02]  /*05f0*/  ISETP.GE.AND P4, PT, R23, R6, PT ;  /* 0x000000061700720c */ /* 0x000fe40003f86270 */
[----:B------:R-:W-:-:S02]  /*0600*/  IADD3 R18, P5, R7, UR6, RZ ;  /* 0x0000000607127c10 */ /* 0x000fc4000ffbe0ff */
[----:B------:R-:W3:Y:S01]  /*0610*/  @P3 LDG.E.64 R24, desc[UR12][R24.64] ;  /* 0x0000000c18183981 */ /* 0x000ee2000c1e1b00 */
[----:B------:R-:W-:Y:S02]  /*0620*/  ISETP.LT.AND P4, PT, R23, R2, !P4 ;  /* 0x000000021700720c */ /* 0x000fe40006781270 */
[----:B------:R-:W-:Y:S02]  /*0630*/  IADD3.X R19, R19, UR7, RZ, P5, !PT ;  /* 0x0000000713137c10 */ /* 0x000fe4000affe4ff */
[----:B------:R-:W-:Y:S01]  /*0640*/  IADD3 R28, P5, R0, R23, RZ ;  /* 0x00000017001c7210 */ /* 0x000fe20007fbe0ff */
[----:B------:R-:W0:Y:S03]  /*0650*/  @P1 F2F.F32.F64 R7, R20 ;  /* 0x0000001400071310 */ /* 0x000e260000301000 */
[----:B------:R-:W-:Y:S01]  /*0660*/  LEA.HI.X.SX32 R23, R23, R5, 0x1, P5 ;  /* 0x0000000517177211 */ /* 0x000fe200028f0eff */
[----:B------:R-:W-:-:S03]  /*0670*/  IMAD.SHL.U32 R22, R28, 0x8, RZ ;  /* 0x000000081c167824 */ /* 0x000fc600078e00ff */
[----:B------:R-:W-:Y:S01]  /*0680*/  SHF.L.U64.HI R23, R28, 0x3, R23 ;  /* 0x000000031c177819 */ /* 0x000fe20000010217 */
[----:B------:R-:W1:Y:S01]  /*0690*/  @P1 F2F.F32.F64 R43, R40 ;  /* 0x00000028002b1310 */ /* 0x000e620000301000 */
[----:B------:R-:W-:Y:S01]  /*06a0*/  @P4 IADD3 R34, P5, R22, UR8, RZ ;  /* 0x0000000816224c10 */ /* 0x000fe2000ffbe0ff */
[----:B------:R-:W4:Y:S03]  /*06b0*/  @P3 LDG.E.64 R28, desc[UR12][R18.64] ;  /* 0x0000000c121c3981 */ /* 0x000f26000c1e1b00 */
[----:B------:R-:W-:-:S03]  /*06c0*/  @P4 IADD3.X R35, R23, UR9, RZ, P5, !PT ;  /* 0x0000000917234c10 */ /* 0x000fc6000affe4ff */
[----:B------:R-:W-:-:S03]  /*06d0*/  @P2 DSETP.GEU.AND P5, PT, |R36|, R38, PT ;  /* 0x000000262400222a */ /* 0x000fc60003fae200 */
[----:B------:R-:W4:Y:S01]  /*06e0*/  @P4 LDG.E.64 R34, desc[UR12][R34.64] ;  /* 0x0000000c22224981 */ /* 0x000f22000c1e1b00 */
[----:B0-----:R-:W-:Y:S01]  /*06f0*/  @!P0 FMUL R7, R7, 1.175494350822287508e-38 ;  /* 0x0080000007078820 */ /* 0x001fe20000400000 */
[----:B------:R-:W-:Y:S01]  /*0700*/  PLOP3.LUT P0, PT, PT, PT, PT, 0x80, 0x0 ;  /* 0x000000000000781c */ /* 0x000fe20003f0f070 */
[----:B-1----:R-:W-:Y:S01]  /*0710*/  @!P6 FMUL R43, R43, 1.175494350822287508e-38 ;  /* 0x008000002b2be820 */ /* 0x002fe20000400000 */
[C---:B------:R-:W-:Y:S02]  /*0720*/  IADD3 R20, P6, R22.reuse, UR10, RZ ;  /* 0x0000000a16147c10 */ /* 0x040fe4000ffde0ff */
[----:B------:R-:W-:Y:S02]  /*0730*/  @P2 PLOP3.LUT P0, PT, P5, PT, PT, 0x80, 0x0 ;  /* 0x000000000000281c */ /* 0x000fe40002f0f070 */
[----:B------:R-:W-:Y:S02]  /*0740*/  IADD3 R22, P5, R22, UR6, RZ ;  /* 0x0000000616167c10 */ /* 0x000fe4000ffbe0ff */
[C---:B------:R-:W-:Y:S01]  /*0750*/  IADD3.X R21, R23.reuse, UR11, RZ, P6, !PT ;  /* 0x0000000b17157c10 */ /* 0x040fe2000b7fe4ff */
[----:B------:R-:W-:Y:S01]  /*0760*/  @P2 DSETP.GEU.AND P6, PT, |R32|, R38, PT ;  /* 0x000000262000222a */ /* 0x000fe20003fce200 */
[----:B------:R-:W-:-:S03]  /*0770*/  IADD3.X R23, R23, UR7, RZ, P5, !PT ;  /* 0x0000000717177c10 */ /* 0x000fc6000affe4ff */
[----:B------:R-:W-:Y:S01]  /*0780*/  @P2 DSETP.GEU.AND P5, PT, |R30|, R38, PT ;  /* 0x000000261e00222a */ /* 0x000fe20003fae200 */
[----:B------:R-:W4:Y:S04]  /*0790*/  @P4 LDG.E.64 R38, desc[UR12][R20.64] ;  /* 0x0000000c14264981 */ /* 0x000f28000c1e1b00 */
[----:B------:R-:W4:Y:S01]  /*07a0*/  @P4 LDG.E.64 R40, desc[UR12][R22.64] ;  /* 0x0000000c16284981 */ /* 0x000f22000c1e1b00 */
[----:B------:R-:W0:Y:S01]  /*07b0*/  @P2 F2F.F32.F64 R36, R36 ;  /* 0x0000002400242310 */ /* 0x000e220000301000 */
[----:B------:R-:W-:Y:S01]  /*07c0*/  @P3 IMAD.MOV.U32 R44, RZ, RZ, -0x10000000 ;  /* 0xf0000000ff2c3424 */ /* 0x000fe200078e00ff */
[----:B------:R-:W-:-:S06]  /*07d0*/  @P3 MOV R45, 0x380fffff ;  /* 0x380fffff002d3802 */ /* 0x000fcc0000000f00 */
[----:B------:R-:W1:Y:S01]  /*07e0*/  @P2 F2F.F32.F64 R32, R32 ;  /* 0x0000002000202310 */ /* 0x000e620000301000 */
[----:B0-----:R-:W-:Y:S01]  /*07f0*/  @!P0 FMUL R36, R36, 1.175494350822287508e-38 ;  /* 0x0080000024248820 */ /* 0x001fe20000400000 */
[----:B------:R-:W-:-:S06]  /*0800*/  PLOP3.LUT P0, PT, PT, PT, PT, 0x80, 0x0 ;  /* 0x000000000000781c */ /* 0x000fcc0003f0f070 */
[----:B------:R-:W0:Y:S01]  /*0810*/  @P2 F2F.F32.F64 R30, R30 ;  /* 0x0000001e001e2310 */ /* 0x000e220000301000 */
[----:B------:R-:W-:Y:S02]  /*0820*/  @P2 PLOP3.LUT P0, PT, P6, PT, PT, 0x80, 0x0 ;  /* 0x000000000000281c */ /* 0x000fe4000370f070 */
[----:B------:R-:W-:Y:S02]  /*0830*/  PLOP3.LUT P6, PT, PT, PT, PT, 0x80, 0x0 ;  /* 0x000000000000781c */ /* 0x000fe40003fcf070 */
[----:B------:R-:W-:-:S09]  /*0840*/  @P2 PLOP3.LUT P6, PT, P5, PT, PT, 0x80, 0x0 ;  /* 0x000000000000281c */ /* 0x000fd20002fcf070 */
[----:B-1----:R-:W-:Y:S01]  /*0850*/  @!P0 FMUL R32, R32, 1.175494350822287508e-38 ;  /* 0x0080000020208820 */ /* 0x002fe20000400000 */
[----:B------:R-:W-:-:S03]  /*0860*/  PLOP3.LUT P0, PT, PT, PT, PT, 0x80, 0x0 ;  /* 0x000000000000781c */ /* 0x000fc60003f0f070 */
[----:B0-----:R-:W-:Y:S01]  /*0870*/  @!P6 FMUL R30, R30, 1.175494350822287508e-38 ;  /* 0x008000001e1ee820 */ /* 0x001fe20000400000 */
[----:B------:R-:W-:-:S06]  /*0880*/  HFMA2.MMA R33, -RZ, RZ, 0, 0 ;  /* 0x00000000ff217435 */ /* 0x000fcc00000001ff */
[----:B------:R-:W-:Y:S02]  /*0890*/  @P2 IMAD.MOV.U32 R33, RZ, RZ, R32 ;  /* 0x000000ffff212224 */ /* 0x000fe400078e0020 */
[----:B------:R-:W-:Y:S01]  /*08a0*/  IMAD.MOV.U32 R32, RZ, RZ, RZ ;  /* 0x000000ffff207224 */ /* 0x000fe200078e00ff */
[--C-:B--2---:R-:W-:Y:S02]  /*08b0*/  @P3 DSETP.GEU.AND P6, PT, |R26|, R44.reuse, PT ;  /* 0x0000002c1a00322a */ /* 0x104fe40003fce200 */
[----:B---3--:R-:W-:Y:S01]  /*08c0*/  @P3 DSETP.GEU.AND P5, PT, |R24|, R44, PT ;  /* 0x0000002c1800322a */ /* 0x008fe20003fae200 */
[----:B------:R0:W1:Y:S05]  /*08d0*/  @P3 F2F.F32.F64 R37, R24 ;  /* 0x0000001800253310 */ /* 0x00006a0000301000 */
[----:B------:R-:W-:-:S02]  /*08e0*/  @P3 PLOP3.LUT P0, PT, P5, PT, PT, 0x80, 0x0 ;  /* 0x000000000000381c */ /* 0x000fc40002f0f070 */
[----:B------:R-:W-:Y:S01]  /*08f0*/  PLOP3.LUT P5, PT, PT, PT, PT, 0x80, 0x0 ;  /* 0x000000000000781c */ /* 0x000fe20003faf070 */
[----:B------:R-:W2:Y:S01]  /*0900*/  @P3 F2F.F32.F64 R31, R26 ;  /* 0x0000001a001f3310 */ /* 0x000ea20000301000 */
[----:B------:R-:W-:Y:S01]  /*0910*/  @P3 PLOP3.LUT P5, PT, P6, PT, PT, 0x80, 0x0 ;  /* 0x000000000000381c */ /* 0x000fe200037af070 */
[----:B0-----:R-:W-:Y:S02]  /*0920*/  @P4 IMAD.MOV.U32 R24, RZ, RZ, -0x10000000 ;  /* 0xf0000000ff184424 */ /* 0x001fe400078e00ff */
[----:B------:R-:W-:-:S06]  /*0930*/  @P4 IMAD.MOV.U32 R25, RZ, RZ, 0x380fffff ;  /* 0x380fffffff194424 */ /* 0x000fcc00078e00ff */
[----:B-1----:R-:W-:Y:S01]  /*0940*/  @!P0 FMUL R37, R37, 1.175494350822287508e-38 ;  /* 0x0080000025258820 */ /* 0x002fe20000400000 */
[----:B----4-:R-:W-:Y:S01]  /*0950*/  @P3 DSETP.GEU.AND P0, PT, |R28|, R44, PT ;  /* 0x0000002c1c00322a */ /* 0x010fe20003f0e200 */
[----:B------:R-:W-:Y:S01]  /*0960*/  PLOP3.LUT P6, PT, PT, PT, PT, 0x80, 0x0 ;  /* 0x000000000000781c */ /* 0x000fe20003fcf070 */
[----:B------:R-:W0:Y:S01]  /*0970*/  @P3 F2F.F32.F64 R28, R28 ;  /* 0x0000001c001c3310 */ /* 0x000e220000301000 */
[----:B--2---:R-:W-:Y:S01]  /*0980*/  @!P5 FMUL R31, R31, 1.175494350822287508e-38 ;  /* 0x008000001f1fd820 */ /* 0x004fe20000400000 */
[----:B------:R-:W-:Y:S02]  /*0990*/  @P4 DSETP.GEU.AND P5, PT, |R34|, R24, PT ;  /* 0x000000182200422a */ /* 0x000fe40003fae200 */
[----:B------:R-:W-:Y:S02]  /*09a0*/  @P3 PLOP3.LUT P6, PT, P0, PT, PT, 0x80, 0x0 ;  /* 0x000000000000381c */ /* 0x000fe400007cf070 */
[----:B------:R-:W-:Y:S02]  /*09b0*/  PLOP3.LUT P0, PT, PT, PT, PT, 0x80, 0x0 ;  /* 0x000000000000781c */ /* 0x000fe40003f0f070 */
[----:B------:R-:W1:Y:S01]  /*09c0*/  @P4 F2F.F32.F64 R34, R34 ;  /* 0x0000002200224310 */ /* 0x000e620000301000 */
[----:B------:R-:W-:-:S08]  /*09d0*/  @P4 PLOP3.LUT P0, PT, P5, PT, PT, 0x80, 0x0 ;  /* 0x000000000000481c */ /* 0x000fd00002f0f070 */
[----:B0-----:R-:W-:Y:S01]  /*09e0*/  @!P6 FMUL R28, R28, 1.175494350822287508e-38 ;  /* 0x008000001c1ce820 */ /* 0x001fe20000400000 */
[--C-:B------:R-:W-:Y:S01]  /*09f0*/  @P4 DSETP.GEU.AND P6, PT, |R38|, R24.reuse, PT ;  /* 0x000000182600422a */ /* 0x100fe20003fce200 */
[----:B------:R-:W0:Y:S03]  /*0a00*/  @P4 F2F.F32.F64 R38, R38 ;  /* 0x0000002600264310 */ /* 0x000e260000301000 */
[----:B-1----:R-:W-:Y:S01]  /*0a10*/  @!P0 FMUL R34, R34, 1.175494350822287508e-38 ;  /* 0x0080000022228820 */ /* 0x002fe20000400000 */
[----:B------:R-:W-:Y:S02]  /*0a20*/  PLOP3.LUT P0, PT, PT, PT, PT, 0x80, 0x0 ;  /* 0x000000000000781c */ /* 0x000fe40003f0f070 */
[----:B------:R-:W-:Y:S01]  /*0a30*/  @P4 PLOP3.LUT P0, PT, P6, PT, PT, 0x80, 0x0 ;  /* 0x000000000000481c */ /* 0x000fe2000370f070 */
[----:B------:R-:W-:Y:S01]  /*0a40*/  @P4 DSETP.GEU.AND P5, PT, |R40|, R24, PT ;  /* 0x000000182800422a */ /* 0x000fe20003fae200 */
[----:B------:R-:W-:Y:S01]  /*0a50*/  PLOP3.LUT P6, PT, PT, PT, PT, 0x80, 0x0 ;  /* 0x000000000000781c */ /* 0x000fe20003fcf070 */
[----:B------:R-:W1:Y:S04]  /*0a60*/  @P4 F2F.F32.F64 R40, R40 ;  /* 0x0000002800284310 */ /* 0x000e680000301000 */
[----:B------:R-:W-:-:S02]  /*0a70*/  @P4 PLOP3.LUT P6, PT, P5, PT, PT, 0x80, 0x0 ;  /* 0x000000000000481c */ /* 0x000fc40002fcf070 */
[----:B------:R-:W-:-:S04]  /*0a80*/  CS2R R26, SRZ ;  /* 0x00000000001a7805 */ /* 0x000fc8000001ff00 */
[----:B0-----:R-:W-:Y:S01]  /*0a90*/  @!P0 FMUL R38, R38, 1.175494350822287508e-38 ;  /* 0x0080000026268820 */ /* 0x001fe20000400000 */
[----:B------:R-:W-:Y:S01]  /*0aa0*/  ISETP.NE.AND P0, PT, RZ, UR14, PT ;  /* 0x0000000eff007c0c */ /* 0x000fe2000bf05270 */
[----:B------:R-:W-:Y:S01]  /*0ab0*/  @P1 IMAD.MOV.U32 R26, RZ, RZ, R7 ;  /* 0x000000ffff1a1224 */ /* 0x000fe200078e0007 */
[----:B------:R-:W-:Y:S01]  /*0ac0*/  HFMA2.MMA R7, -RZ, RZ, 0, 0 ;  /* 0x00000000ff077435 */ /* 0x000fe200000001ff */
[----:B------:R-:W-:Y:S01]  /*0ad0*/  CS2R R24, SRZ ;  /* 0x0000000000187805 */ /* 0x000fe2000001ff00 */
[----:B------:R-:W-:Y:S02]  /*0ae0*/  HFMA2.MMA R35, -RZ, RZ, 0, 0 ;  /* 0x00000000ff237435 */ /* 0x000fe400000001ff */
[----:B-1----:R-:W-:Y:S01]  /*0af0*/  @!P6 FMUL R40, R40, 1.175494350822287508e-38 ;  /* 0x008000002828e820 */ /* 0x002fe20000400000 */
[----:B------:R-:W-:Y:S01]  /*0b00*/  @P2 MOV R25, R30 ;  /* 0x0000001e00192202 */ /* 0x000fe20000000f00 */
[----:B------:R-:W-:Y:S01]  /*0b10*/  @P2 IMAD.MOV.U32 R24, RZ, RZ, R36 ;  /* 0x000000ffff182224 */ /* 0x000fe200078e0024 */
[----:B------:R-:W-:-:S02]  /*0b20*/  @P3 MOV R7, R31 ;  /* 0x0000001f00073202 */ /* 0x000fc40000000f00 */
[----:B------:R-:W-:Y:S01]  /*0b30*/  CS2R R30, SRZ ;  /* 0x00000000001e7805 */ /* 0x000fe2000001ff00 */
[----:B------:R-:W-:Y:S01]  /*0b40*/  IMAD.MOV.U32 R29, RZ, RZ, RZ ;  /* 0x000000ffff1d7224 */ /* 0x000fe200078e00ff */
[----:B------:R-:W-:Y:S01]  /*0b50*/  @P1 MOV R27, R42 ;  /* 0x0000002a001b1202 */ /* 0x000fe20000000f00 */
[----:B------:R-:W-:Y:S01]  /*0b60*/  IMAD.MOV.U32 R36, RZ, RZ, RZ ;  /* 0x000000ffff247224 */ /* 0x000fe200078e00ff */
[----:B------:R-:W-:Y:S01]  /*0b70*/  @P1 MOV R29, R43 ;  /* 0x0000002b001d1202 */ /* 0x000fe20000000f00 */
[----:B------:R-:W-:Y:S01]  /*0b80*/  @P3 IMAD.MOV.U32 R36, RZ, RZ, R37 ;  /* 0x000000ffff243224 */ /* 0x000fe200078e0025 */
[----:B------:R-:W-:Y:S01]  /*0b90*/  @P4 MOV R32, R34 ;  /* 0x0000002200204202 */ /* 0x000fe20000000f00 */
[----:B------:R-:W-:Y:S01]  /*0ba0*/  @P3 IMAD.MOV.U32 R31, RZ, RZ, R28 ;  /* 0x000000ffff1f3224 */ /* 0x000fe200078e001c */
[----:B------:R-:W-:Y:S01]  /*0bb0*/  @P4 MOV R30, R40 ;  /* 0x00000028001e4202 */ /* 0x000fe20000000f00 */
[----:B------:R-:W-:Y:S01]  /*0bc0*/  @P4 IMAD.MOV.U32 R35, RZ, RZ, R38 ;  /* 0x000000ffff234224 */ /* 0x000fe200078e0026 */
        /* <DEDUP_REMOVED lines=26> */
.L_x_8:
[----:B------:R-:W0:Y:S08]  /*0d70*/  MUFU.RCP R28, UR19 ;  /* 0x00000013001c7d08 */ /* 0x000e300008001000 */
[----:B------:R-:W-:Y:S01]  /*0d80*/  MUFU.RCP R37, UR18 ;  /* 0x0000001200257d08 */ /* 0x000fe20008001000 */
[----:B0----5:R-:W-:-:S07]  /*0d90*/  FFMA.FTZ R34, R3, R28, UR17 ;  /* 0x0000001103227e23 */ /* 0x021fce000801001c */
        /* <DEDUP_REMOVED lines=11> */
[----:B------:R-:W-:Y:S01]  /*0e50*/  FMUL.FTZ R36, R36, UR15 ;  /* 0x0000000f24247c20 */ /* 0x000fe20008410000 */
[----:B------:R-:W-:Y:S01]  /*0e60*/  FMUL.FTZ R27, R32, UR15 ;  /* 0x0000000f201b7c20 */ /* 0x000fe20008410000 */
[----:B------:R-:W-:Y:S01]  /*0e70*/  FFMA.FTZ R24, R29, UR16, R24 ;  /* 0x000000101d187c23 */ /* 0x000fe20008010018 */
[----:B------:R-:W-:Y:S01]  /*0e80*/  FFMA.FTZ R32, R25, UR16, R28 ;  /* 0x0000001019207c23 */ /* 0x000fe2000801001c */
[----:B------:R-:W-:Y:S01]  /*0e90*/  FFMA.FTZ R36, R31, UR16, R36 ;  /* 0x000000101f247c23 */ /* 0x000fe20008010024 */
[----:B------:R-:W-:Y:S01]  /*0ea0*/  FFMA.FTZ R34, R30, UR16, R27 ;  /* 0x000000101e227c23 */ /* 0x000fe2000801001b */
[-C--:B------:R-:W-:Y:S01]  /*0eb0*/  FMUL.FTZ R27, R24, R37.reuse ;  /* 0x00000025181b7220 */ /* 0x080fe20000410000 */
[-C--:B------:R-:W-:Y:S01]  /*0ec0*/  FMUL.FTZ R30, R32, R37.reuse ;  /* 0x00000025201e7220 */ /* 0x080fe20000410000 */
[-C--:B------:R-:W-:Y:S01]  /*0ed0*/  FMUL.FTZ R40, R36, R37.reuse ;  /* 0x0000002524287220 */ /* 0x080fe20000410000 */
[----:B------:R-:W-:-:S07]  /*0ee0*/  FMUL.FTZ R38, R34, R37 ;  /* 0x0000002522267220 */ /* 0x000fce0000410000 */
.L_x_9:
[----:B------:R-:W-:Y:S01]  /*0ef0*/  FFMA.FTZ R31, -R27, UR21, R26 ;  /* 0x000000151b1f7c23 */ /* 0x000fe2000801011a */
[----:B------:R-:W-:Y:S01]  /*0f00*/  @P1 FMUL.FTZ R24, R24, 1 ;  /* 0x3f80000018181820 */ /* 0x000fe20000410000 */
[----:B------:R-:W-:Y:S01]  /*0f10*/  @P2 FMUL.FTZ R28, R32, 1 ;  /* 0x3f800000201c2820 */ /* 0x000fe20000410000 */
[----:B------:R-:W-:Y:S01]  /*0f20*/  FFMA.FTZ R32, -R30, UR21, R33 ;  /* 0x000000151e207c23 */ /* 0x000fe20008010121 */
[----:B------:R-:W-:Y:S01]  /*0f30*/  @P1 FMUL.FTZ R31, R31, 1 ;  /* 0x3f8000001f1f1820 */ /* 0x000fe20000410000 */
[----:B------:R-:W-:Y:S01]  /*0f40*/  FFMA.FTZ R39, -R40, UR21, R7 ;  /* 0x0000001528277c23 */ /* 0x000fe20008010107 */
[----:B------:R-:W-:Y:S01]  /*0f50*/  FFMA.FTZ R37, -R38, UR21, R35 ;  /* 0x0000001526257c23 */ /* 0x000fe20008010123 */
[----:B------:R-:W-:Y:S01]  /*0f60*/  @P1 F2F.F64.F32 R24, R24 ;  /* 0x0000001800181310 */ /* 0x000fe20000201800 */
[----:B------:R-:W-:Y:S01]  /*0f70*/  @P2 FMUL.FTZ R32, R32, 1 ;  /* 0x3f80000020202820 */ /* 0x000fe20000410000 */
[----:B------:R-:W-:Y:S01]  /*0f80*/  @P3 FMUL.FTZ R39, R39, 1 ;  /* 0x3f80000027273820 */ /* 0x000fe20000410000 */
[----:B------:R-:W-:Y:S01]  /*0f90*/  @P3 FMUL.FTZ R36, R36, 1 ;  /* 0x3f80000024243820 */ /* 0x000fe20000410000 */
[----:B------:R-:W-:Y:S01]  /*0fa0*/  @P4 FMUL.FTZ R37, R37, 1 ;  /* 0x3f80000025254820 */ /* 0x000fe20000410000 */
[----:B------:R-:W-:Y:S01]  /*0fb0*/  @P4 FMUL.FTZ R34, R34, 1 ;  /* 0x3f80000022224820 */ /* 0x000fe20000410000 */
[----:B------:R-:W-:-:S02]  /*0fc0*/  ULEA UR4, UR5, UR4, 0x2 ;  /* 0x0000000405047291 */ /* 0x000fc4000f8e103f */
[----:B------:R-:W0:Y:S04]  /*0fd0*/  @P1 F2F.F64.F32 R30, R31 ;  /* 0x0000001f001e1310 */ /* 0x000e280000201800 */
[----:B------:R-:W-:-:S04]  /*0fe0*/  ISETP.LE.AND P0, PT, R6, UR4, PT ;  /* 0x0000000406007c0c */ /* 0x000fc8000bf03270 */
[----:B------:R-:W1:Y:S01]  /*0ff0*/  @P2 F2F.F64.F32 R32, R32 ;  /* 0x0000002000202310 */ /* 0x000e620000201800 */
[----:B0-----:R2:W-:Y:S07]  /*1000*/  @P1 STG.E.64 desc[UR12][R8.64], R30 ;  /* 0x0000001e08001986 */ /* 0x0015ee000c101b0c */
[----:B------:R-:W0:Y:S01]  /*1010*/  @P2 F2F.F64.F32 R28, R28 ;  /* 0x0000001c001c2310 */ /* 0x000e220000201800 */
[----:B------:R2:W-:Y:S01]  /*1020*/  @P1 STG.E.64 desc[UR12][R10.64], R24 ;  /* 0x000000180a001986 */ /* 0x0005e2000c101b0c */
[----:B------:R-:W-:-:S03]  /*1030*/  ISETP.GT.AND P1, PT, R2, UR4, PT ;  /* 0x0000000402007c0c */ /* 0x000fc6000bf24270 */
[----:B-1----:R2:W-:Y:S03]  /*1040*/  @P2 STG.E.64 desc[UR12][R12.64], R32 ;  /* 0x000000200c002986 */ /* 0x0025e6000c101b0c */
[----:B------:R-:W1:Y:S01]  /*1050*/  @P3 F2F.F64.F32 R38, R39 ;  /* 0x0000002700263310 */ /* 0x000e620000201800 */
[----:B0-----:R2:W-:Y:S07]  /*1060*/  @P2 STG.E.64 desc[UR12][R14.64], R28 ;  /* 0x0000001c0e002986 */ /* 0x0015ee000c101b0c */
[----:B------:R-:W0:Y:S01]  /*1070*/  @P3 F2F.F64.F32 R26, R36 ;  /* 0x00000024001a3310 */ /* 0x000e220000201800 */
[----:B-1----:R2:W-:Y:S07]  /*1080*/  @P3 STG.E.64 desc[UR12][R16.64], R38 ;  /* 0x0000002610003986 */ /* 0x0025ee000c101b0c */
[----:B------:R-:W1:Y:S01]  /*1090*/  @P4 F2F.F64.F32 R36, R37 ;  /* 0x0000002500244310 */ /* 0x000e620000201800 */
[----:B0-----:R2:W-:Y:S07]  /*10a0*/  @P3 STG.E.64 desc[UR12][R18.64], R26 ;  /* 0x0000001a12003986 */ /* 0x0015ee000c101b0c */
[----:B------:R-:W0:Y:S01]  /*10b0*/  @P4 F2F.F64.F32 R34, R34 ;  /* 0x0000002200224310 */ /* 0x000e220000201800 */
[----:B-1----:R2:W-:Y:S04]  /*10c0*/  @P4 STG.E.64 desc[UR12][R20.64], R36 ;  /* 0x0000002414004986 */ /* 0x0025e8000c101b0c */
[----:B0-----:R2:W-:Y:S01]  /*10d0*/  @P4 STG.E.64 desc[UR12][R22.64], R34 ;  /* 0x0000002216004986 */ /* 0x0015e2000c101b0c */
[----:B------:R-:W-:Y:S05]  /*10e0*/  @!P0 BRA P1, `(.L_x_10) ;  /* 0xfffffff0004c8947 */ /* 0x000fea000083ffff */
[----:B------:R-:W-:Y:S05]  /*10f0*/  EXIT ;  /* 0x000000000000794d */ /* 0x000fea0003800000 */
.L_x_11:
        /* <DEDUP_REMOVED lines=16> */
.L_x_14:


//--------------------- .nv.shared.reserved.0     --------------------------
	.section	.nv.shared.reserved.0,"aw",@nobits
	.weak		__nv_reservedSMEM_offset_0_alias
	.size		__nv_reservedSMEM_offset_0_alias, 0, 0
	.other		__nv_reservedSMEM_offset_0_alias,@"STO_CUDA_RESERVED_SHARED STV_DEFAULT"
__nv_reservedSMEM_offset_0_alias:
	.zero		0


//--------------------- .nv.global                --------------------------
	.section	.nv.global,"aw",@nobits
.nv.global:
	.type		_ZN55_INTERNAL_56f59b4e_24_multi_tensor_novograd_cu_9c9230b34cuda3std3__48in_placeE,@object
	.size		_ZN55_INTERNAL_56f59b4e_24_multi_tensor_novograd_cu_9c9230b34cuda3std3__48in_placeE,(_ZN55_INTERNAL_56f59b4e_24_multi_tensor_novograd_cu_9c9230b34cuda3std6ranges3__45__cpo8distanceE - _ZN55_INTERNAL_56f59b4e_24_multi_tensor_novograd_cu_9c9230b34cuda3std3__48in_placeE)
_ZN55_INTERNAL_56f59b4e_24_multi_tensor_novograd_cu_9c9230b34cuda3std3__48in_placeE:
	.zero		1
	.type		_ZN55_INTERNAL_56f59b4e_24_multi_tensor_novograd_cu_9c9230b34cuda3std6ranges3__45__cpo8distanceE,@object
	.size		_ZN55_INTERNAL_56f59b4e_24_multi_tensor_novograd_cu_9c9230b34cuda3std6ranges3__45__cpo8distanceE,(_ZN55_INTERNAL_56f59b4e_24_multi_tensor_novograd_cu_9c9230b34cuda3std3__45__cpo6cbeginE - _ZN55_INTERNAL_56f59b4e_24_multi_tensor_novograd_cu_9c9230b34cuda3std6ranges3__45__cpo8distanceE)
_ZN55_INTERNAL_56f59b4e_24_multi_tensor_novograd_cu_9c9230b34cuda3std6ranges3__45__cpo8distanceE:
	.zero		1
	.type		_ZN55_INTERNAL_56f59b4e_24_multi_tensor_novograd_cu_9c9230b34cuda3std3__45__cpo6cbeginE,@object
	.size		_ZN55_INTERNAL_56f59b4e_24_multi_tensor_novograd_cu_9c9230b34cuda3std3__45__cpo6cbeginE,(_ZN55_INTERNAL_56f59b4e_24_multi_tensor_novograd_cu_9c9230b34cuda3std6ranges3__45__cpo7advanceE - _ZN55_INTERNAL_56f59b4e_24_multi_tensor_novograd_cu_9c9230b34cuda3std3__45__cpo6cbeginE)
_ZN55_INTERNAL_56f59b4e_24_multi_tensor_novograd_cu_9c9230b34cuda3std3__45__cpo6cbeginE:
	.zero		1
	.type		_ZN55_INTERNAL_56f59b4e_24_multi_tensor_novograd_cu_9c9230b34cuda3std6ranges3__45__cpo7advanceE,@object
	.size		_ZN55_INTERNAL_56f59b4e_24_multi_tensor_novograd_cu_9c9230b34cuda3std6ranges3__45__cpo7advanceE,(_ZN55_INTERNAL_56f59b4e_24_multi_tensor_novograd_cu_9c9230b34cuda3std3__45__cpo7crbeginE - _ZN55_INTERNAL_56f59b4e_24_multi_tensor_novograd_cu_9c9230b34cuda3std6ranges3__45__cpo7advanceE)
_ZN55_INTERNAL_56f59b4e_24_multi_tensor_novograd_cu_9c9230b34cuda3std6ranges3__45__cpo7advanceE:
	.zero		1
	.type		_ZN55_INTERNAL_56f59b4e_24_multi_tensor_novograd_cu_9c9230b34cuda3std3__45__cpo7crbeginE,@object
	.size		_ZN55_INTERNAL_56f59b4e_24_multi_tensor_novograd_cu_9c9230b34cuda3std3__45__cpo7crbeginE,(_ZN55_INTERNAL_56f59b4e_24_multi_tensor_novograd_cu_9c9230b34cuda3std6ranges3__45__cpo4dataE - _ZN55_INTERNAL_56f59b4e_24_multi_tensor_novograd_cu_9c9230b34cuda3std3__45__cpo7crbeginE)
_ZN55_INTERNAL_56f59b4e_24_multi_tensor_novograd_cu_9c9230b34cuda3std3__45__cpo7crbeginE:
	.zero		1
	.type		_ZN55_INTERNAL_56f59b4e_24_multi_tensor_novograd_cu_9c9230b34cuda3std6ranges3__45__cpo4dataE,@object
	.size		_ZN55_INTERNAL_56f59b4e_24_multi_tensor_novograd_cu_9c9230b34cuda3std6ranges3__45__cpo4dataE,(_ZN55_INTERNAL_56f59b4e_24_multi_tensor_novograd_cu_9c9230b34cuda3std6ranges3__45__cpo5beginE - _ZN55_INTERNAL_56f59b4e_24_multi_tensor_novograd_cu_9c9230b34cuda3std6ranges3__45__cpo4dataE)
_ZN55_INTERNAL_56f59b4e_24_multi_tensor_novograd_cu_9c9230b34cuda3std6ranges3__45__cpo4dataE:
	.zero		1
	.type		_ZN55_INTERNAL_56f59b4e_24_multi_tensor_novograd_cu_9c9230b34cuda3std6ranges3__45__cpo5beginE,@object
	.size		_ZN55_INTERNAL_56f59b4e_24_multi_tensor_novograd_cu_9c9230b34cuda3std6ranges3__45__cpo5beginE,(_ZN55_INTERNAL_56f59b4e_24_multi_tensor_novograd_cu_9c9230b34cuda3std3__457_GLOBAL__N__56f59b4e_24_multi_tensor_novograd_cu_9c9230b36ignoreE - _ZN55_INTERNAL_56f59b4e_24_multi_tensor_novograd_cu_9c9230b34cuda3std6ranges3__45__cpo5beginE)
_ZN55_INTERNAL_56f59b4e_24_multi_tensor_novograd_cu_9c9230b34cuda3std6ranges3__45__cpo5beginE:
	.zero		1
	.type		_ZN55_INTERNAL_56f59b4e_24_multi_tensor_novograd_cu_9c9230b34cuda3std3__457_GLOBAL__N__56f59b4e_24_multi_tensor_novograd_cu_9c9230b36ignoreE,@object
	.size		_ZN55_INTERNAL_56f59b4e_24_multi_tensor_novograd_cu_9c9230b34cuda3std3__457_GLOBAL__N__56f59b4e_24_multi_tensor_novograd_cu_9c9230b36ignoreE,(_ZN55_INTERNAL_56f59b4e_24_multi_tensor_novograd_cu_9c9230b34cuda3std6ranges3__45__cpo4sizeE - _ZN55_INTERNAL_56f59b4e_24_multi_tensor_novograd_cu_9c9230b34cuda3std3__457_GLOBAL__N__56f59b4e_24_multi_tensor_novograd_cu_9c9230b36ignoreE)
_ZN55_INTERNAL_56f59b4e_24_multi_tensor_novograd_cu_9c9230b34cuda3std3__457_GLOBAL__N__56f59b4e_24_multi_tensor_novograd_cu_9c9230b36ignoreE:
	.zero		1
	.type		_ZN55_INTERNAL_56f59b4e_24_multi_tensor_novograd_cu_9c9230b34cuda3std6ranges3__45__cpo4sizeE,@object
	.size		_ZN55_INTERNAL_56f59b4e_24_multi_tensor_novograd_cu_9c9230b34cuda3std6ranges3__45__cpo4sizeE,(_ZN55_INTERNAL_56f59b4e_24_multi_tensor_novograd_cu_9c9230b34cuda3std3__45__cpo5beginE - _ZN55_INTERNAL_56f59b4e_24_multi_tensor_novograd_cu_9c9230b34cuda3std6ranges3__45__cpo4sizeE)
_ZN55_INTERNAL_56f59b4e_24_multi_tensor_novograd_cu_9c9230b34cuda3std6ranges3__45__cpo4sizeE:
	.zero		1
	.type		_ZN55_INTERNAL_56f59b4e_24_multi_tensor_novograd_cu_9c9230b34cuda3std3__45__cpo5beginE,@object
	.size		_ZN55_INTERNAL_56f59b4e_24_multi_tensor_novograd_cu_9c9230b34cuda3std3__45__cpo5beginE,(_ZN55_INTERNAL_56f59b4e_24_multi_tensor_novograd_cu_9c9230b34cuda3std6ranges3__45__cpo6cbeginE - _ZN55_INTERNAL_56f59b4e_24_multi_tensor_novograd_cu_9c9230b34cuda3std3__45__cpo5beginE)
_ZN55_INTERNAL_56f59b4e_24_multi_tensor_novograd_cu_9c9230b34cuda3std3__45__cpo5beginE:
	.zero		1
	.type		_ZN55_INTERNAL_56f59b4e_24_multi_tensor_novograd_cu_9c9230b34cuda3std6ranges3__45__cpo6cbeginE,@object
	.size		_ZN55_INTERNAL_56f59b4e_24_multi_tensor_novograd_cu_9c9230b34cuda3std6ranges3__45__cpo6cbeginE,(_ZN55_INTERNAL_56f59b4e_24_multi_tensor_novograd_cu_9c9230b34cuda3std3__45__cpo6rbeginE - _ZN55_INTERNAL_56f59b4e_24_multi_tensor_novograd_cu_9c9230b34cuda3std6ranges3__45__cpo6cbeginE)
_ZN55_INTERNAL_56f59b4e_24_multi_tensor_novograd_cu_9c9230b34cuda3std6ranges3__45__cpo6cbeginE:
	.zero		1
	.type		_ZN55_INTERNAL_56f59b4e_24_multi_tensor_novograd_cu_9c9230b34cuda3std3__45__cpo6rbeginE,@object
	.size		_ZN55_INTERNAL_56f59b4e_24_multi_tensor_novograd_cu_9c9230b34cuda3std3__45__cpo6rbeginE,(_ZN55_INTERNAL_56f59b4e_24_multi_tensor_novograd_cu_9c9230b34cuda3std6ranges3__45__cpo4nextE - _ZN55_INTERNAL_56f59b4e_24_multi_tensor_novograd_cu_9c9230b34cuda3std3__45__cpo6rbeginE)
_ZN55_INTERNAL_56f59b4e_24_multi_tensor_novograd_cu_9c9230b34cuda3std3__45__cpo6rbeginE:
	.zero		1
	.type		_ZN55_INTERNAL_56f59b4e_24_multi_tensor_novograd_cu_9c9230b34cuda3std6ranges3__45__cpo4nextE,@object
	.size		_ZN55_INTERNAL_56f59b4e_24_multi_tensor_novograd_cu_9c9230b34cuda3std6ranges3__45__cpo4nextE,(_ZN55_INTERNAL_56f59b4e_24_multi_tensor_novograd_cu_9c9230b34cuda3std6ranges3__45__cpo4swapE - _ZN55_INTERNAL_56f59b4e_24_multi_tensor_novograd_cu_9c9230b34cuda3std6ranges3__45__cpo4nextE)
_ZN55_INTERNAL_56f59b4e_24_multi_tensor_novograd_cu_9c9230b34cuda3std6ranges3__45__cpo4nextE:
	.zero		1
	.type		_ZN55_INTERNAL_56f59b4e_24_multi_tensor_novograd_cu_9c9230b34cuda3std6ranges3__45__cpo4swapE,@object
	.size		_ZN55_INTERNAL_56f59b4e_24_multi_tensor_novograd_cu_9c9230b34cuda3std6ranges3__45__cpo4swapE,(_ZN55_INTERNAL_56f59b4e_24_multi_tensor_novograd_cu_9c9230b34cuda3std3__420unreachable_sentinelE - _ZN55_INTERNAL_56f59b4e_24_multi_tensor_novograd_cu_9c9230b34cuda3std6ranges3__45__cpo4swapE)
_ZN55_INTERNAL_56f59b4e_24_multi_tensor_novograd_cu_9c9230b34cuda3std6ranges3__45__cpo4swapE:
	.zero		1
	.type		_ZN55_INTERNAL_56f59b4e_24_multi_tensor_novograd_cu_9c9230b34cuda3std3__420unreachable_sentinelE,@object
	.size		_ZN55_INTERNAL_56f59b4e_24_multi_tensor_novograd_cu_9c9230b34cuda3std3__420unreachable_sentinelE,(_ZN55_INTERNAL_56f59b4e_24_multi_tensor_novograd_cu_9c9230b36thrust23THRUST_300001_SM_900_NS6system6detail10sequential3seqE - _ZN55_INTERNAL_56f59b4e_24_multi_tensor_novograd_cu_9c9230b34cuda3std3__420unreachable_sentinelE)
_ZN55_INTERNAL_56f59b4e_24_multi_tensor_novograd_cu_9c9230b34cuda3std3__420unreachable_sentinelE:
	.zero		1
	.type		_ZN55_INTERNAL_56f59b4e_24_multi_tensor_novograd_cu_9c9230b36thrust23THRUST_300001_SM_900_NS6system6detail10sequential3seqE,@object
	.size		_ZN55_INTERNAL_56f59b4e_24_multi_tensor_novograd_cu_9c9230b36thrust23THRUST_300001_SM_900_NS6system6detail10sequential3seqE,(_ZN55_INTERNAL_56f59b4e_24_multi_tensor_novograd_cu_9c9230b34cuda3std3__45__cpo4cendE - _ZN55_INTERNAL_56f59b4e_24_multi_tensor_novograd_cu_9c9230b36thrust23THRUST_300001_SM_900_NS6system6detail10sequential3seqE)
_ZN55_INTERNAL_56f59b4e_24_multi_tensor_novograd_cu_9c9230b36thrust23THRUST_300001_SM_900_NS6system6detail10sequential3seqE:
	.zero		1
	.type		_ZN55_INTERNAL_56f59b4e_24_multi_tensor_novograd_cu_9c9230b34cuda3std3__45__cpo4cendE,@object
	.size		_ZN55_INTERNAL_56f59b4e_24_multi_tensor_novograd_cu_9c9230b34cuda3std3__45__cpo4cendE,(_ZN55_INTERNAL_56f59b4e_24_multi_tensor_novograd_cu_9c9230b34cuda3std6ranges3__45__cpo9iter_swapE - _ZN55_INTERNAL_56f59b4e_24_multi_tensor_novograd_cu_9c9230b34cuda3std3__45__cpo4cendE)
_ZN55_INTERNAL_56f59b4e_24_multi_tensor_novograd_cu_9c9230b34cuda3std3__45__cpo4cendE:
	.zero		1
	.type		_ZN55_INTERNAL_56f59b4e_24_multi_tensor_novograd_cu_9c9230b34cuda3std6ranges3__45__cpo9iter_swapE,@object
	.size		_ZN55_INTERNAL_56f59b4e_24_multi_tensor_novograd_cu_9c9230b34cuda3std6ranges3__45__cpo9iter_swapE,(_ZN55_INTERNAL_56f59b4e_24_multi_tensor_novograd_cu_9c9230b34cuda3std3__45__cpo5crendE - _ZN55_INTERNAL_56f59b4e_24_multi_tensor_novograd_cu_9c9230b34cuda3std6ranges3__45__cpo9iter_swapE)
_ZN55_INTERNAL_56f59b4e_24_multi_tensor_novograd_cu_9c9230b34cuda3std6ranges3__45__cpo9iter_swapE:
	.zero		1
	.type		_ZN55_INTERNAL_56f59b4e_24_multi_tensor_novograd_cu_9c9230b34cuda3std3__45__cpo5crendE,@object
	.size		_ZN55_INTERNAL_56f59b4e_24_multi_tensor_novograd_cu_9c9230b34cuda3std3__45__cpo5crendE,(_ZN55_INTERNAL_56f59b4e_24_multi_tensor_novograd_cu_9c9230b34cuda3std6ranges3__45__cpo5cdataE - _ZN55_INTERNAL_56f59b4e_24_multi_tensor_novograd_cu_9c9230b34cuda3std3__45__cpo5crendE)
_ZN55_INTERNAL_56f59b4e_24_multi_tensor_novograd_cu_9c9230b34cuda3std3__45__cpo5crendE:
	.zero		1
	.type		_ZN55_INTERNAL_56f59b4e_24_multi_tensor_novograd_cu_9c9230b34cuda3std6ranges3__45__cpo5cdataE,@object
	.size		_ZN55_INTERNAL_56f59b4e_24_multi_tensor_novograd_cu_9c9230b34cuda3std6ranges3__45__cpo5cdataE,(_ZN55_INTERNAL_56f59b4e_24_multi_tensor_novograd_cu_9c9230b34cuda3std6ranges3__45__cpo3endE - _ZN55_INTERNAL_56f59b4e_24_multi_tensor_novograd_cu_9c9230b34cuda3std6ranges3__45__cpo5cdataE)
_ZN55_INTERNAL_56f59b4e_24_multi_tensor_novograd_cu_9c9230b34cuda3std6ranges3__45__cpo5cdataE:
	.zero		1
	.type		_ZN55_INTERNAL_56f59b4e_24_multi_tensor_novograd_cu_9c9230b34cuda3std6ranges3__45__cpo3endE,@object
	.size		_ZN55_INTERNAL_56f59b4e_24_multi_tensor_novograd_cu_9c9230b34cuda3std6ranges3__45__cpo3endE,(_ZN55_INTERNAL_56f59b4e_24_multi_tensor_novograd_cu_9c9230b34cuda3std3__419piecewise_constructE - _ZN55_INTERNAL_56f59b4e_24_multi_tensor_novograd_cu_9c9230b34cuda3std6ranges3__45__cpo3endE)
_ZN55_INTERNAL_56f59b4e_24_multi_tensor_novograd_cu_9c9230b34cuda3std6ranges3__45__cpo3endE:
	.zero		1
	.type		_ZN55_INTERNAL_56f59b4e_24_multi_tensor_novograd_cu_9c9230b34cuda3std3__419piecewise_constructE,@object
	.size		_ZN55_INTERNAL_56f59b4e_24_multi_tensor_novograd_cu_9c9230b34cuda3std3__419piecewise_constructE,(_ZN55_INTERNAL_56f59b4e_24_multi_tensor_novograd_cu_9c9230b34cuda3std6ranges3__45__cpo5ssizeE - _ZN55_INTERNAL_56f59b4e_24_multi_tensor_novograd_cu_9c9230b34cuda3std3__419piecewise_constructE)
_ZN55_INTERNAL_56f59b4e_24_multi_tensor_novograd_cu_9c9230b34cuda3std3__419piecewise_constructE:
	.zero		1
	.type		_ZN55_INTERNAL_56f59b4e_24_multi_tensor_novograd_cu_9c9230b34cuda3std6ranges3__45__cpo5ssizeE,@object
	.size		_ZN55_INTERNAL_56f59b4e_24_multi_tensor_novograd_cu_9c9230b34cuda3std6ranges3__45__cpo5ssizeE,(_ZN55_INTERNAL_56f59b4e_24_multi_tensor_novograd_cu_9c9230b34cuda3std3__45__cpo3endE - _ZN55_INTERNAL_56f59b4e_24_multi_tensor_novograd_cu_9c9230b34cuda3std6ranges3__45__cpo5ssizeE)
_ZN55_INTERNAL_56f59b4e_24_multi_tensor_novograd_cu_9c9230b34cuda3std6ranges3__45__cpo5ssizeE:
	.zero		1
	.type		_ZN55_INTERNAL_56f59b4e_24_multi_tensor_novograd_cu_9c9230b34cuda3std3__45__cpo3endE,@object
	.size		_ZN55_INTERNAL_56f59b4e_24_multi_tensor_novograd_cu_9c9230b34cuda3std3__45__cpo3endE,(_ZN55_INTERNAL_56f59b4e_24_multi_tensor_novograd_cu_9c9230b34cuda3std6ranges3__45__cpo4cendE - _ZN55_INTERNAL_56f59b4e_24_multi_tensor_novograd_cu_9c9230b34cuda3std3__45__cpo3endE)
_ZN55_INTERNAL_56f59b4e_24_multi_tensor_novograd_cu_9c9230b34cuda3std3__45__cpo3endE:
	.zero		1
	.type		_ZN55_INTERNAL_56f59b4e_24_multi_tensor_novograd_cu_9c9230b34cuda3std6ranges3__45__cpo4cendE,@object
	.size		_ZN55_INTERNAL_56f59b4e_24_multi_tensor_novograd_cu_9c9230b34cuda3std6ranges3__45__cpo4cendE,(_ZN55_INTERNAL_56f59b4e_24_multi_tensor_novograd_cu_9c9230b34cuda3std3__45__cpo4rendE - _ZN55_INTERNAL_56f59b4e_24_multi_tensor_novograd_cu_9c9230b34cuda3std6ranges3__45__cpo4cendE)
_ZN55_INTERNAL_56f59b4e_24_multi_tensor_novograd_cu_9c9230b34cuda3std6ranges3__45__cpo4cendE:
	.zero		1
	.type		_ZN55_INTERNAL_56f59b4e_24_multi_tensor_novograd_cu_9c9230b34cuda3std3__45__cpo4rendE,@object
	.size		_ZN55_INTERNAL_56f59b4e_24_multi_tensor_novograd_cu_9c9230b34cuda3std3__45__cpo4rendE,(_ZN55_INTERNAL_56f59b4e_24_multi_tensor_novograd_cu_9c9230b34cuda3std6ranges3__45__cpo4prevE - _ZN55_INTERNAL_56f59b4e_24_multi_tensor_novograd_cu_9c9230b34cuda3std3__45__cpo4rendE)
_ZN55_INTERNAL_56f59b4e_24_multi_tensor_novograd_cu_9c9230b34cuda3std3__45__cpo4rendE:
	.zero		1
	.type		_ZN55_INTERNAL_56f59b4e_24_multi_tensor_novograd_cu_9c9230b34cuda3std6ranges3__45__cpo4prevE,@object
	.size		_ZN55_INTERNAL_56f59b4e_24_multi_tensor_novograd_cu_9c9230b34cuda3std6ranges3__45__cpo4prevE,(_ZN55_INTERNAL_56f59b4e_24_multi_tensor_novograd_cu_9c9230b34cuda3std6ranges3__45__cpo9iter_moveE - _ZN55_INTERNAL_56f59b4e_24_multi_tensor_novograd_cu_9c9230b34cuda3std6ranges3__45__cpo4prevE)
_ZN55_INTERNAL_56f59b4e_24_multi_tensor_novograd_cu_9c9230b34cuda3std6ranges3__45__cpo4prevE:
	.zero		1
	.type		_ZN55_INTERNAL_56f59b4e_24_multi_tensor_novograd_cu_9c9230b34cuda3std6ranges3__45__cpo9iter_moveE,@object
	.size		_ZN55_INTERNAL_56f59b4e_24_multi_tensor_novograd_cu_9c9230b34cuda3std6ranges3__45__cpo9iter_moveE,(.L_13 - _ZN55_INTERNAL_56f59b4e_24_multi_tensor_novograd_cu_9c9230b34cuda3std6ranges3__45__cpo9iter_moveE)
_ZN55_INTERNAL_56f59b4e_24_multi_tensor_novograd_cu_9c9230b34cuda3std6ranges3__45__cpo9iter_moveE:
	.zero		1
.L_13:


//--------------------- .nv.constant0._Z25multi_tensor_apply_kernelI18TensorListMetadataILi3EE15NovoGradFunctorIN3c104HalfEEJfffffff12momentMode_tfPfEEvlPViT_T0_DpT1_ --------------------------
	.section	.nv.constant0._Z25multi_tensor_apply_kernelI18TensorListMetadataILi3EE15NovoGradFunctorIN3c104HalfEEJfffffff12momentMode_tfPfEEvlPViT_T0_DpT1_,"a",@progbits
	.sectionflags	@""
	.align	4
.nv.constant0._Z25multi_tensor_apply_kernelI18TensorListMetadataILi3EE15NovoGradFunctorIN3c104HalfEEJfffffff12momentMode_tfPfEEvlPViT_T0_DpT1_:
	.zero		3736


//--------------------- .nv.constant0._Z25multi_tensor_apply_kernelI18TensorListMetadataILi3EE15NovoGradFunctorIfEJfffffff12momentMode_tfPfEEvlPViT_T0_DpT1_ --------------------------
	.section	.nv.constant0._Z25multi_tensor_apply_kernelI18TensorListMetadataILi3EE15NovoGradFunctorIfEJfffffff12momentMode_tfPfEEvlPViT_T0_DpT1_,"a",@progbits
	.sectionflags	@""
	.align	4
.nv.constant0._Z25multi_tensor_apply_kernelI18TensorListMetadataILi3EE15NovoGradFunctorIfEJfffffff12momentMode_tfPfEEvlPViT_T0_DpT1_:
	.zero		3736


//--------------------- .nv.constant0._Z25multi_tensor_apply_kernelI18TensorListMetadataILi3EE15NovoGradFunctorIdEJfffffff12momentMode_tfPfEEvlPViT_T0_DpT1_ --------------------------
	.section	.nv.constant0._Z25multi_tensor_apply_kernelI18TensorListMetadataILi3EE15NovoGradFunctorIdEJfffffff12momentMode_tfPfEEvlPViT_T0_DpT1_,"a",@progbits
	.sectionflags	@""
	.align	4
.nv.constant0._Z25multi_tensor_apply_kernelI18TensorListMetadataILi3EE15NovoGradFunctorIdEJfffffff12momentMode_tfPfEEvlPViT_T0_DpT1_:
	.zero		3736


//--------------------- SYMBOLS --------------------------

	.type		.nv.reservedSmem.offset0,@object
	.size		.nv.reservedSmem.offset0,0x4
